//
// Generated by NVIDIA NVVM Compiler
//
// Compiler Build ID: CL-36424714
// Cuda compilation tools, release 13.0, V13.0.88
// Based on NVVM 20.0.0
//

.version 9.0
.target sm_100
.address_size 64

	// .globl	external_product_batch_kernel
.extern .shared .align 16 .b8 shared[];

.visible .entry external_product_batch_kernel(
	.param .u64 .ptr .align 1 external_product_batch_kernel_param_0,
	.param .u64 .ptr .align 1 external_product_batch_kernel_param_1,
	.param .u64 .ptr .align 1 external_product_batch_kernel_param_2,
	.param .u64 .ptr .align 1 external_product_batch_kernel_param_3,
	.param .u64 .ptr .align 1 external_product_batch_kernel_param_4,
	.param .u64 .ptr .align 1 external_product_batch_kernel_param_5,
	.param .u64 .ptr .align 1 external_product_batch_kernel_param_6,
	.param .u64 .ptr .align 1 external_product_batch_kernel_param_7,
	.param .align 8 .b8 external_product_batch_kernel_param_8[80]
)
{
	.reg .pred 	%p<39>;
	.reg .b16 	%rs<5>;
	.reg .b32 	%r<149>;
	.reg .b64 	%rd<146>;

	ld.param.u64 	%rd45, [external_product_batch_kernel_param_8+40];
	ld.param.u64 	%rd44, [external_product_batch_kernel_param_8+32];
	ld.param.u64 	%rd42, [external_product_batch_kernel_param_8+16];
	ld.param.u64 	%rd41, [external_product_batch_kernel_param_8+8];
	ld.param.u64 	%rd40, [external_product_batch_kernel_param_8];
	ld.param.u64 	%rd34, [external_product_batch_kernel_param_1];
	ld.param.u64 	%rd35, [external_product_batch_kernel_param_2];
	ld.param.u64 	%rd46, [external_product_batch_kernel_param_3];
	ld.param.u64 	%rd36, [external_product_batch_kernel_param_4];
	ld.param.u64 	%rd37, [external_product_batch_kernel_param_5];
	ld.param.v2.u32 	{%r52, %r53}, [external_product_batch_kernel_param_8+64];
	ld.param.v2.u32 	{%r50, %r51}, [external_product_batch_kernel_param_8+56];
	ld.param.v2.u32 	{%r48, %r49}, [external_product_batch_kernel_param_8+48];
	cvta.to.global.u64 	%rd47, %rd46;
	mov.u32 	%r4, %ctaid.x;
	mov.u32 	%r5, %ctaid.y;
	mov.u32 	%r148, %tid.x;
	mov.u32 	%r7, %ntid.x;
	shl.b32 	%r60, %r49, 3;
	mov.u32 	%r61, shared;
	add.s32 	%r8, %r61, %r60;
	mul.wide.u32 	%rd48, %r4, 4;
	add.s64 	%rd49, %rd47, %rd48;
	ld.global.nc.u32 	%r62, [%rd49];
	add.s32 	%r9, %r51, 1;
	mul.lo.s32 	%r63, %r49, %r52;
	mad.lo.s32 	%r64, %r63, %r51, %r63;
	mad.lo.s32 	%r65, %r64, %r51, %r64;
	mul.lo.s32 	%r10, %r65, %r62;
	setp.ge.u32 	%p1, %r148, %r49;
	@%p1 bra 	$L__BB0_3;
	mov.u32 	%r137, %r148;
$L__BB0_2:
	shl.b32 	%r66, %r137, 3;
	add.s32 	%r67, %r8, %r66;
	mov.b64 	%rd50, 0;
	st.shared.u64 	[%r67], %rd50;
	add.s32 	%r137, %r137, %r7;
	setp.lt.u32 	%p2, %r137, %r49;
	@%p2 bra 	$L__BB0_2;
$L__BB0_3:
	bar.sync 	0;
	mul.lo.s32 	%r69, %r49, %r4;
	mul.lo.s32 	%r70, %r69, %r9;
	cvt.u64.u32 	%rd2, %r70;
	shr.u32 	%r13, %r49, 1;
	add.s32 	%r71, %r7, %r13;
	add.s32 	%r14, %r71, -1;
	max.u32 	%r15, %r9, 1;
	cvt.u64.u32 	%rd3, %r10;
	cvta.to.global.u64 	%rd4, %rd36;
	cvta.to.global.u64 	%rd5, %rd37;
	cvta.to.global.u64 	%rd6, %rd34;
	mov.b32 	%r138, 0;
$L__BB0_4:
	setp.eq.s32 	%p3, %r52, 0;
	@%p3 bra 	$L__BB0_37;
	mul.lo.s32 	%r73, %r138, %r49;
	cvt.u64.u32 	%rd51, %r73;
	add.s64 	%rd7, %rd51, %rd2;
	mov.b32 	%r139, 0;
$L__BB0_6:
	setp.ge.u32 	%p4, %r148, %r49;
	@%p4 bra 	$L__BB0_9;
	sub.s32 	%r74, %r139, %r52;
	mad.lo.s32 	%r75, %r74, %r48, 64;
	cvt.u64.u32 	%rd8, %r75;
	mov.u32 	%r140, %r148;
$L__BB0_8:
	cvt.u64.u32 	%rd52, %r140;
	add.s64 	%rd53, %rd7, %rd52;
	shl.b64 	%rd54, %rd53, 3;
	add.s64 	%rd55, %rd6, %rd54;
	ld.global.nc.u64 	%rd56, [%rd55];
	cvt.u32.u64 	%r76, %rd8;
	shr.u64 	%rd57, %rd56, %r76;
	add.s64 	%rd58, %rd57, %rd44;
	and.b64  	%rd59, %rd58, %rd45;
	sub.s64 	%rd60, %rd59, %rd44;
	shr.s64 	%rd61, %rd60, 63;
	and.b64  	%rd62, %rd61, %rd40;
	add.s64 	%rd63, %rd62, %rd60;
	shl.b32 	%r77, %r140, 3;
	mov.u32 	%r78, shared;
	add.s32 	%r79, %r78, %r77;
	st.shared.u64 	[%r79], %rd63;
	add.s32 	%r140, %r140, %r7;
	setp.lt.u32 	%p5, %r140, %r49;
	@%p5 bra 	$L__BB0_8;
$L__BB0_9:
	setp.eq.s32 	%p6, %r50, 0;
	bar.sync 	0;
	@%p6 bra 	$L__BB0_16;
	div.u32 	%r81, %r14, %r7;
	max.u32 	%r20, %r81, 1;
	mov.b32 	%r141, 0;
$L__BB0_11:
	mov.u32 	%r21, %r141;
	setp.gt.u32 	%p7, %r7, %r14;
	add.s32 	%r141, %r21, 1;
	shr.u32 	%r23, %r49, %r141;
	@%p7 bra 	$L__BB0_15;
	shl.b32 	%r24, %r23, 1;
	mov.b32 	%r83, 1;
	shl.b32 	%r25, %r83, %r21;
	mov.b32 	%r142, 0;
$L__BB0_13:
	mad.lo.s32 	%r27, %r142, %r7, %r148;
	setp.ge.u32 	%p8, %r27, %r13;
	@%p8 bra 	$L__BB0_15;
	div.u32 	%r84, %r27, %r23;
	mul.lo.s32 	%r85, %r84, %r23;
	sub.s32 	%r86, %r27, %r85;
	mad.lo.s32 	%r87, %r24, %r84, %r86;
	add.s32 	%r88, %r84, %r25;
	mul.wide.u32 	%rd64, %r88, 8;
	add.s64 	%rd65, %rd4, %rd64;
	ld.global.nc.u64 	%rd66, [%rd65];
	add.s64 	%rd67, %rd5, %rd64;
	ld.global.nc.u64 	%rd68, [%rd67];
	shl.b32 	%r89, %r87, 3;
	mov.u32 	%r90, shared;
	add.s32 	%r91, %r90, %r89;
	ld.shared.u64 	%rd69, [%r91];
	shl.b32 	%r92, %r23, 3;
	add.s32 	%r93, %r91, %r92;
	ld.shared.u64 	%rd70, [%r93];
	mul.hi.u64 	%rd71, %rd70, %rd68;
	mul.lo.s64 	%rd72, %rd70, %rd66;
	mul.lo.s64 	%rd73, %rd71, %rd40;
	sub.s64 	%rd74, %rd72, %rd73;
	setp.lt.u64 	%p9, %rd74, %rd40;
	selp.b64 	%rd75, 0, %rd40, %p9;
	sub.s64 	%rd76, %rd74, %rd75;
	add.s64 	%rd77, %rd76, %rd69;
	setp.lt.u64 	%p10, %rd77, %rd40;
	selp.b64 	%rd78, 0, %rd40, %p10;
	sub.s64 	%rd79, %rd77, %rd78;
	setp.lt.u64 	%p11, %rd69, %rd76;
	selp.b64 	%rd80, %rd40, 0, %p11;
	sub.s64 	%rd81, %rd69, %rd76;
	add.s64 	%rd82, %rd81, %rd80;
	st.shared.u64 	[%r91], %rd79;
	st.shared.u64 	[%r93], %rd82;
	add.s32 	%r142, %r142, 1;
	setp.ne.s32 	%p12, %r142, %r20;
	@%p12 bra 	$L__BB0_13;
$L__BB0_15:
	bar.sync 	0;
	setp.ne.s32 	%p13, %r141, %r50;
	@%p13 bra 	$L__BB0_11;
$L__BB0_16:
	setp.ge.u32 	%p14, %r148, %r49;
	@%p14 bra 	$L__BB0_36;
	mad.lo.s32 	%r94, %r138, %r52, %r139;
	mad.lo.s32 	%r95, %r94, %r9, %r5;
	mul.lo.s32 	%r29, %r95, %r49;
	mov.u32 	%r143, %r148;
$L__BB0_18:
	shl.b32 	%r96, %r143, 3;
	mov.u32 	%r97, shared;
	add.s32 	%r98, %r97, %r96;
	ld.shared.u64 	%rd85, [%r98];
	add.s32 	%r99, %r143, %r29;
	cvt.u64.u32 	%rd86, %r99;
	add.s64 	%rd87, %rd86, %rd3;
	shl.b64 	%rd88, %rd87, 3;
	add.s64 	%rd84, %rd35, %rd88;
	// begin inline asm
	ld.global.nc.u64 %rd83, [%rd84];
	// end inline asm
	mul.lo.s64 	%rd9, %rd83, %rd85;
	mul.hi.u64 	%rd10, %rd85, %rd83;
	setp.ne.s64 	%p15, %rd10, 0;
	@%p15 bra 	$L__BB0_22;
	or.b64  	%rd100, %rd9, %rd40;
	and.b64  	%rd101, %rd100, -4294967296;
	setp.ne.s64 	%p21, %rd101, 0;
	@%p21 bra 	$L__BB0_21;
	cvt.u32.u64 	%r112, %rd40;
	cvt.u32.u64 	%r113, %rd9;
	rem.u32 	%r114, %r113, %r112;
	cvt.u64.u32 	%rd145, %r114;
	bra.uni 	$L__BB0_35;
$L__BB0_21:
	rem.u64 	%rd145, %rd9, %rd40;
	bra.uni 	$L__BB0_35;
$L__BB0_22:
	rem.u64 	%rd89, 4294967296, %rd40;
	mul.lo.s64 	%rd13, %rd89, %rd89;
	or.b64  	%rd90, %rd13, %rd40;
	and.b64  	%rd91, %rd90, -4294967296;
	setp.ne.s64 	%p16, %rd91, 0;
	@%p16 bra 	$L__BB0_24;
	cvt.u32.u64 	%r100, %rd40;
	cvt.u32.u64 	%r101, %rd13;
	rem.u32 	%r102, %r101, %r100;
	cvt.u64.u32 	%rd141, %r102;
	bra.uni 	$L__BB0_25;
$L__BB0_24:
	rem.u64 	%rd141, %rd13, %rd40;
$L__BB0_25:
	or.b64  	%rd92, %rd9, %rd40;
	and.b64  	%rd93, %rd92, -4294967296;
	setp.ne.s64 	%p17, %rd93, 0;
	@%p17 bra 	$L__BB0_27;
	cvt.u32.u64 	%r103, %rd40;
	cvt.u32.u64 	%r104, %rd9;
	rem.u32 	%r105, %r104, %r103;
	cvt.u64.u32 	%rd142, %r105;
	bra.uni 	$L__BB0_28;
$L__BB0_27:
	rem.u64 	%rd142, %rd9, %rd40;
$L__BB0_28:
	or.b64  	%rd94, %rd10, %rd40;
	and.b64  	%rd95, %rd94, -4294967296;
	setp.ne.s64 	%p18, %rd95, 0;
	@%p18 bra 	$L__BB0_30;
	cvt.u32.u64 	%r106, %rd40;
	cvt.u32.u64 	%r107, %rd10;
	rem.u32 	%r108, %r107, %r106;
	cvt.u64.u32 	%rd143, %r108;
	bra.uni 	$L__BB0_31;
$L__BB0_30:
	rem.u64 	%rd143, %rd10, %rd40;
$L__BB0_31:
	mul.lo.s64 	%rd23, %rd143, %rd141;
	or.b64  	%rd96, %rd23, %rd40;
	and.b64  	%rd97, %rd96, -4294967296;
	setp.ne.s64 	%p19, %rd97, 0;
	@%p19 bra 	$L__BB0_33;
	cvt.u32.u64 	%r109, %rd40;
	cvt.u32.u64 	%r110, %rd23;
	rem.u32 	%r111, %r110, %r109;
	cvt.u64.u32 	%rd144, %r111;
	bra.uni 	$L__BB0_34;
$L__BB0_33:
	rem.u64 	%rd144, %rd23, %rd40;
$L__BB0_34:
	add.s64 	%rd98, %rd144, %rd142;
	setp.lt.u64 	%p20, %rd98, %rd40;
	selp.b64 	%rd99, 0, %rd40, %p20;
	sub.s64 	%rd145, %rd98, %rd99;
$L__BB0_35:
	shl.b32 	%r115, %r143, 3;
	add.s32 	%r116, %r8, %r115;
	ld.shared.u64 	%rd102, [%r116];
	add.s64 	%rd103, %rd102, %rd145;
	setp.lt.u64 	%p22, %rd103, %rd40;
	selp.b64 	%rd104, 0, %rd40, %p22;
	sub.s64 	%rd105, %rd103, %rd104;
	st.shared.u64 	[%r116], %rd105;
	add.s32 	%r143, %r143, %r7;
	setp.lt.u32 	%p23, %r143, %r49;
	@%p23 bra 	$L__BB0_18;
$L__BB0_36:
	bar.sync 	0;
	add.s32 	%r139, %r139, 1;
	setp.ne.s32 	%p24, %r139, %r52;
	@%p24 bra 	$L__BB0_6;
$L__BB0_37:
	add.s32 	%r138, %r138, 1;
	setp.ne.s32 	%p25, %r138, %r15;
	@%p25 bra 	$L__BB0_4;
	setp.eq.s32 	%p26, %r50, 0;
	@%p26 bra 	$L__BB0_45;
	ld.param.u64 	%rd140, [external_product_batch_kernel_param_7];
	ld.param.u64 	%rd139, [external_product_batch_kernel_param_6];
	div.u32 	%r118, %r14, %r7;
	max.u32 	%r119, %r118, 1;
	neg.s32 	%r34, %r119;
	cvta.to.global.u64 	%rd29, %rd139;
	cvta.to.global.u64 	%rd30, %rd140;
	mov.b32 	%r144, 0;
$L__BB0_40:
	mov.u32 	%r35, %r144;
	setp.gt.u32 	%p27, %r7, %r14;
	add.s32 	%r144, %r35, 1;
	@%p27 bra 	$L__BB0_44;
	mov.b32 	%r120, -1;
	shl.b32 	%r121, %r120, %r35;
	not.b32 	%r37, %r121;
	mov.b32 	%r122, 2;
	shl.b32 	%r38, %r122, %r35;
	shr.u32 	%r39, %r49, %r144;
	mov.u32 	%r145, %r148;
	mov.u32 	%r146, %r34;
$L__BB0_42:
	setp.ge.u32 	%p28, %r145, %r13;
	@%p28 bra 	$L__BB0_44;
	shr.u32 	%r123, %r145, %r35;
	and.b32  	%r124, %r145, %r37;
	mad.lo.s32 	%r125, %r123, %r38, %r124;
	add.s32 	%r126, %r123, %r39;
	mul.wide.u32 	%rd106, %r126, 8;
	add.s64 	%rd107, %rd29, %rd106;
	ld.global.nc.u64 	%rd108, [%rd107];
	add.s64 	%rd109, %rd30, %rd106;
	ld.global.nc.u64 	%rd110, [%rd109];
	shl.b32 	%r127, %r125, 3;
	add.s32 	%r128, %r8, %r127;
	ld.shared.u64 	%rd111, [%r128];
	mov.b32 	%r129, 8;
	shl.b32 	%r130, %r129, %r35;
	add.s32 	%r131, %r128, %r130;
	ld.shared.u64 	%rd112, [%r131];
	add.s64 	%rd113, %rd112, %rd111;
	setp.lt.u64 	%p29, %rd113, %rd40;
	selp.b64 	%rd114, 0, %rd40, %p29;
	sub.s64 	%rd115, %rd113, %rd114;
	setp.lt.u64 	%p30, %rd111, %rd112;
	selp.b64 	%rd116, %rd40, 0, %p30;
	sub.s64 	%rd117, %rd111, %rd112;
	add.s64 	%rd118, %rd117, %rd116;
	mul.hi.u64 	%rd119, %rd118, %rd110;
	mul.lo.s64 	%rd120, %rd118, %rd108;
	mul.lo.s64 	%rd121, %rd119, %rd40;
	sub.s64 	%rd122, %rd120, %rd121;
	setp.lt.u64 	%p31, %rd122, %rd40;
	selp.b64 	%rd123, 0, %rd40, %p31;
	sub.s64 	%rd124, %rd122, %rd123;
	st.shared.u64 	[%r128], %rd115;
	st.shared.u64 	[%r131], %rd124;
	add.s32 	%r146, %r146, 1;
	setp.ne.s32 	%p32, %r146, 0;
	add.s32 	%r145, %r145, %r7;
	@%p32 bra 	$L__BB0_42;
$L__BB0_44:
	bar.sync 	0;
	setp.eq.s32 	%p33, %r144, %r50;
	@%p33 bra 	$L__BB0_45;
	bra.uni 	$L__BB0_40;
$L__BB0_45:
	setp.ge.u32 	%p34, %r148, %r49;
	mov.u32 	%r147, %r148;
	@%p34 bra 	$L__BB0_47;
$L__BB0_46:
	shl.b32 	%r132, %r147, 3;
	add.s32 	%r133, %r8, %r132;
	ld.shared.u64 	%rd125, [%r133];
	mul.hi.u64 	%rd126, %rd125, %rd42;
	mul.lo.s64 	%rd127, %rd125, %rd41;
	mul.lo.s64 	%rd128, %rd126, %rd40;
	sub.s64 	%rd129, %rd127, %rd128;
	setp.lt.u64 	%p35, %rd129, %rd40;
	selp.b64 	%rd130, 0, %rd40, %p35;
	sub.s64 	%rd131, %rd129, %rd130;
	st.shared.u64 	[%r133], %rd131;
	add.s32 	%r147, %r147, %r7;
	setp.lt.u32 	%p36, %r147, %r49;
	@%p36 bra 	$L__BB0_46;
$L__BB0_47:
	setp.ge.u32 	%p37, %r148, %r49;
	bar.sync 	0;
	mul.lo.s32 	%r134, %r49, %r5;
	cvt.u64.u32 	%rd132, %r134;
	add.s64 	%rd31, %rd2, %rd132;
	@%p37 bra 	$L__BB0_50;
	ld.param.u64 	%rd138, [external_product_batch_kernel_param_0];
	cvta.to.global.u64 	%rd32, %rd138;
$L__BB0_49:
	shl.b32 	%r135, %r148, 3;
	add.s32 	%r136, %r8, %r135;
	ld.shared.u64 	%rd133, [%r136];
	cvt.u64.u32 	%rd134, %r148;
	add.s64 	%rd135, %rd31, %rd134;
	shl.b64 	%rd136, %rd135, 3;
	add.s64 	%rd137, %rd32, %rd136;
	st.global.u64 	[%rd137], %rd133;
	add.s32 	%r148, %r148, %r7;
	setp.lt.u32 	%p38, %r148, %r49;
	@%p38 bra 	$L__BB0_49;
$L__BB0_50:
	ret;

}
	// .globl	external_product_batch_accumulate_kernel
.visible .entry external_product_batch_accumulate_kernel(
	.param .u64 .ptr .align 1 external_product_batch_accumulate_kernel_param_0,
	.param .u64 .ptr .align 1 external_product_batch_accumulate_kernel_param_1,
	.param .u64 .ptr .align 1 external_product_batch_accumulate_kernel_param_2,
	.param .u64 .ptr .align 1 external_product_batch_accumulate_kernel_param_3,
	.param .u64 .ptr .align 1 external_product_batch_accumulate_kernel_param_4,
	.param .u64 .ptr .align 1 external_product_batch_accumulate_kernel_param_5,
	.param .u64 .ptr .align 1 external_product_batch_accumulate_kernel_param_6,
	.param .u64 .ptr .align 1 external_product_batch_accumulate_kernel_param_7,
	.param .align 8 .b8 external_product_batch_accumulate_kernel_param_8[80]
)
{
	.reg .pred 	%p<40>;
	.reg .b16 	%rs<5>;
	.reg .b32 	%r<149>;
	.reg .b64 	%rd<150>;

	ld.param.u64 	%rd45, [external_product_batch_accumulate_kernel_param_8+40];
	ld.param.u64 	%rd44, [external_product_batch_accumulate_kernel_param_8+32];
	ld.param.u64 	%rd42, [external_product_batch_accumulate_kernel_param_8+16];
	ld.param.u64 	%rd41, [external_product_batch_accumulate_kernel_param_8+8];
	ld.param.u64 	%rd40, [external_product_batch_accumulate_kernel_param_8];
	ld.param.u64 	%rd34, [external_product_batch_accumulate_kernel_param_1];
	ld.param.u64 	%rd35, [external_product_batch_accumulate_kernel_param_2];
	ld.param.u64 	%rd46, [external_product_batch_accumulate_kernel_param_3];
	ld.param.u64 	%rd36, [external_product_batch_accumulate_kernel_param_4];
	ld.param.u64 	%rd37, [external_product_batch_accumulate_kernel_param_5];
	ld.param.v2.u32 	{%r52, %r53}, [external_product_batch_accumulate_kernel_param_8+64];
	ld.param.v2.u32 	{%r50, %r51}, [external_product_batch_accumulate_kernel_param_8+56];
	ld.param.v2.u32 	{%r48, %r49}, [external_product_batch_accumulate_kernel_param_8+48];
	cvta.to.global.u64 	%rd47, %rd46;
	mov.u32 	%r4, %ctaid.x;
	mov.u32 	%r5, %ctaid.y;
	mov.u32 	%r148, %tid.x;
	mov.u32 	%r7, %ntid.x;
	shl.b32 	%r60, %r49, 3;
	mov.u32 	%r61, shared;
	add.s32 	%r8, %r61, %r60;
	mul.wide.u32 	%rd48, %r4, 4;
	add.s64 	%rd49, %rd47, %rd48;
	ld.global.nc.u32 	%r62, [%rd49];
	add.s32 	%r9, %r51, 1;
	mul.lo.s32 	%r63, %r49, %r52;
	mad.lo.s32 	%r64, %r63, %r51, %r63;
	mad.lo.s32 	%r65, %r64, %r51, %r64;
	mul.lo.s32 	%r10, %r65, %r62;
	setp.ge.u32 	%p1, %r148, %r49;
	@%p1 bra 	$L__BB1_3;
	mov.u32 	%r137, %r148;
$L__BB1_2:
	shl.b32 	%r66, %r137, 3;
	add.s32 	%r67, %r8, %r66;
	mov.b64 	%rd50, 0;
	st.shared.u64 	[%r67], %rd50;
	add.s32 	%r137, %r137, %r7;
	setp.lt.u32 	%p2, %r137, %r49;
	@%p2 bra 	$L__BB1_2;
$L__BB1_3:
	bar.sync 	0;
	mul.lo.s32 	%r69, %r49, %r4;
	mul.lo.s32 	%r70, %r69, %r9;
	cvt.u64.u32 	%rd2, %r70;
	shr.u32 	%r13, %r49, 1;
	add.s32 	%r71, %r7, %r13;
	add.s32 	%r14, %r71, -1;
	max.u32 	%r15, %r9, 1;
	cvt.u64.u32 	%rd3, %r10;
	cvta.to.global.u64 	%rd4, %rd36;
	cvta.to.global.u64 	%rd5, %rd37;
	cvta.to.global.u64 	%rd6, %rd34;
	mov.b32 	%r138, 0;
$L__BB1_4:
	setp.eq.s32 	%p3, %r52, 0;
	@%p3 bra 	$L__BB1_37;
	mul.lo.s32 	%r73, %r138, %r49;
	cvt.u64.u32 	%rd51, %r73;
	add.s64 	%rd7, %rd51, %rd2;
	mov.b32 	%r139, 0;
$L__BB1_6:
	setp.ge.u32 	%p4, %r148, %r49;
	@%p4 bra 	$L__BB1_9;
	sub.s32 	%r74, %r139, %r52;
	mad.lo.s32 	%r75, %r74, %r48, 64;
	cvt.u64.u32 	%rd8, %r75;
	mov.u32 	%r140, %r148;
$L__BB1_8:
	cvt.u64.u32 	%rd52, %r140;
	add.s64 	%rd53, %rd7, %rd52;
	shl.b64 	%rd54, %rd53, 3;
	add.s64 	%rd55, %rd6, %rd54;
	ld.global.nc.u64 	%rd56, [%rd55];
	cvt.u32.u64 	%r76, %rd8;
	shr.u64 	%rd57, %rd56, %r76;
	add.s64 	%rd58, %rd57, %rd44;
	and.b64  	%rd59, %rd58, %rd45;
	sub.s64 	%rd60, %rd59, %rd44;
	shr.s64 	%rd61, %rd60, 63;
	and.b64  	%rd62, %rd61, %rd40;
	add.s64 	%rd63, %rd62, %rd60;
	shl.b32 	%r77, %r140, 3;
	mov.u32 	%r78, shared;
	add.s32 	%r79, %r78, %r77;
	st.shared.u64 	[%r79], %rd63;
	add.s32 	%r140, %r140, %r7;
	setp.lt.u32 	%p5, %r140, %r49;
	@%p5 bra 	$L__BB1_8;
$L__BB1_9:
	setp.eq.s32 	%p6, %r50, 0;
	bar.sync 	0;
	@%p6 bra 	$L__BB1_16;
	div.u32 	%r81, %r14, %r7;
	max.u32 	%r20, %r81, 1;
	mov.b32 	%r141, 0;
$L__BB1_11:
	mov.u32 	%r21, %r141;
	setp.gt.u32 	%p7, %r7, %r14;
	add.s32 	%r141, %r21, 1;
	shr.u32 	%r23, %r49, %r141;
	@%p7 bra 	$L__BB1_15;
	shl.b32 	%r24, %r23, 1;
	mov.b32 	%r83, 1;
	shl.b32 	%r25, %r83, %r21;
	mov.b32 	%r142, 0;
$L__BB1_13:
	mad.lo.s32 	%r27, %r142, %r7, %r148;
	setp.ge.u32 	%p8, %r27, %r13;
	@%p8 bra 	$L__BB1_15;
	div.u32 	%r84, %r27, %r23;
	mul.lo.s32 	%r85, %r84, %r23;
	sub.s32 	%r86, %r27, %r85;
	mad.lo.s32 	%r87, %r24, %r84, %r86;
	add.s32 	%r88, %r84, %r25;
	mul.wide.u32 	%rd64, %r88, 8;
	add.s64 	%rd65, %rd4, %rd64;
	ld.global.nc.u64 	%rd66, [%rd65];
	add.s64 	%rd67, %rd5, %rd64;
	ld.global.nc.u64 	%rd68, [%rd67];
	shl.b32 	%r89, %r87, 3;
	mov.u32 	%r90, shared;
	add.s32 	%r91, %r90, %r89;
	ld.shared.u64 	%rd69, [%r91];
	shl.b32 	%r92, %r23, 3;
	add.s32 	%r93, %r91, %r92;
	ld.shared.u64 	%rd70, [%r93];
	mul.hi.u64 	%rd71, %rd70, %rd68;
	mul.lo.s64 	%rd72, %rd70, %rd66;
	mul.lo.s64 	%rd73, %rd71, %rd40;
	sub.s64 	%rd74, %rd72, %rd73;
	setp.lt.u64 	%p9, %rd74, %rd40;
	selp.b64 	%rd75, 0, %rd40, %p9;
	sub.s64 	%rd76, %rd74, %rd75;
	add.s64 	%rd77, %rd76, %rd69;
	setp.lt.u64 	%p10, %rd77, %rd40;
	selp.b64 	%rd78, 0, %rd40, %p10;
	sub.s64 	%rd79, %rd77, %rd78;
	setp.lt.u64 	%p11, %rd69, %rd76;
	selp.b64 	%rd80, %rd40, 0, %p11;
	sub.s64 	%rd81, %rd69, %rd76;
	add.s64 	%rd82, %rd81, %rd80;
	st.shared.u64 	[%r91], %rd79;
	st.shared.u64 	[%r93], %rd82;
	add.s32 	%r142, %r142, 1;
	setp.ne.s32 	%p12, %r142, %r20;
	@%p12 bra 	$L__BB1_13;
$L__BB1_15:
	bar.sync 	0;
	setp.ne.s32 	%p13, %r141, %r50;
	@%p13 bra 	$L__BB1_11;
$L__BB1_16:
	setp.ge.u32 	%p14, %r148, %r49;
	@%p14 bra 	$L__BB1_36;
	mad.lo.s32 	%r94, %r138, %r52, %r139;
	mad.lo.s32 	%r95, %r94, %r9, %r5;
	mul.lo.s32 	%r29, %r95, %r49;
	mov.u32 	%r143, %r148;
$L__BB1_18:
	shl.b32 	%r96, %r143, 3;
	mov.u32 	%r97, shared;
	add.s32 	%r98, %r97, %r96;
	ld.shared.u64 	%rd85, [%r98];
	add.s32 	%r99, %r143, %r29;
	cvt.u64.u32 	%rd86, %r99;
	add.s64 	%rd87, %rd86, %rd3;
	shl.b64 	%rd88, %rd87, 3;
	add.s64 	%rd84, %rd35, %rd88;
	// begin inline asm
	ld.global.nc.u64 %rd83, [%rd84];
	// end inline asm
	mul.lo.s64 	%rd9, %rd83, %rd85;
	mul.hi.u64 	%rd10, %rd85, %rd83;
	setp.ne.s64 	%p15, %rd10, 0;
	@%p15 bra 	$L__BB1_22;
	or.b64  	%rd100, %rd9, %rd40;
	and.b64  	%rd101, %rd100, -4294967296;
	setp.ne.s64 	%p21, %rd101, 0;
	@%p21 bra 	$L__BB1_21;
	cvt.u32.u64 	%r112, %rd40;
	cvt.u32.u64 	%r113, %rd9;
	rem.u32 	%r114, %r113, %r112;
	cvt.u64.u32 	%rd149, %r114;
	bra.uni 	$L__BB1_35;
$L__BB1_21:
	rem.u64 	%rd149, %rd9, %rd40;
	bra.uni 	$L__BB1_35;
$L__BB1_22:
	rem.u64 	%rd89, 4294967296, %rd40;
	mul.lo.s64 	%rd13, %rd89, %rd89;
	or.b64  	%rd90, %rd13, %rd40;
	and.b64  	%rd91, %rd90, -4294967296;
	setp.ne.s64 	%p16, %rd91, 0;
	@%p16 bra 	$L__BB1_24;
	cvt.u32.u64 	%r100, %rd40;
	cvt.u32.u64 	%r101, %rd13;
	rem.u32 	%r102, %r101, %r100;
	cvt.u64.u32 	%rd145, %r102;
	bra.uni 	$L__BB1_25;
$L__BB1_24:
	rem.u64 	%rd145, %rd13, %rd40;
$L__BB1_25:
	or.b64  	%rd92, %rd9, %rd40;
	and.b64  	%rd93, %rd92, -4294967296;
	setp.ne.s64 	%p17, %rd93, 0;
	@%p17 bra 	$L__BB1_27;
	cvt.u32.u64 	%r103, %rd40;
	cvt.u32.u64 	%r104, %rd9;
	rem.u32 	%r105, %r104, %r103;
	cvt.u64.u32 	%rd146, %r105;
	bra.uni 	$L__BB1_28;
$L__BB1_27:
	rem.u64 	%rd146, %rd9, %rd40;
$L__BB1_28:
	or.b64  	%rd94, %rd10, %rd40;
	and.b64  	%rd95, %rd94, -4294967296;
	setp.ne.s64 	%p18, %rd95, 0;
	@%p18 bra 	$L__BB1_30;
	cvt.u32.u64 	%r106, %rd40;
	cvt.u32.u64 	%r107, %rd10;
	rem.u32 	%r108, %r107, %r106;
	cvt.u64.u32 	%rd147, %r108;
	bra.uni 	$L__BB1_31;
$L__BB1_30:
	rem.u64 	%rd147, %rd10, %rd40;
$L__BB1_31:
	mul.lo.s64 	%rd23, %rd147, %rd145;
	or.b64  	%rd96, %rd23, %rd40;
	and.b64  	%rd97, %rd96, -4294967296;
	setp.ne.s64 	%p19, %rd97, 0;
	@%p19 bra 	$L__BB1_33;
	cvt.u32.u64 	%r109, %rd40;
	cvt.u32.u64 	%r110, %rd23;
	rem.u32 	%r111, %r110, %r109;
	cvt.u64.u32 	%rd148, %r111;
	bra.uni 	$L__BB1_34;
$L__BB1_33:
	rem.u64 	%rd148, %rd23, %rd40;
$L__BB1_34:
	add.s64 	%rd98, %rd148, %rd146;
	setp.lt.u64 	%p20, %rd98, %rd40;
	selp.b64 	%rd99, 0, %rd40, %p20;
	sub.s64 	%rd149, %rd98, %rd99;
$L__BB1_35:
	shl.b32 	%r115, %r143, 3;
	add.s32 	%r116, %r8, %r115;
	ld.shared.u64 	%rd102, [%r116];
	add.s64 	%rd103, %rd102, %rd149;
	setp.lt.u64 	%p22, %rd103, %rd40;
	selp.b64 	%rd104, 0, %rd40, %p22;
	sub.s64 	%rd105, %rd103, %rd104;
	st.shared.u64 	[%r116], %rd105;
	add.s32 	%r143, %r143, %r7;
	setp.lt.u32 	%p23, %r143, %r49;
	@%p23 bra 	$L__BB1_18;
$L__BB1_36:
	bar.sync 	0;
	add.s32 	%r139, %r139, 1;
	setp.ne.s32 	%p24, %r139, %r52;
	@%p24 bra 	$L__BB1_6;
$L__BB1_37:
	add.s32 	%r138, %r138, 1;
	setp.ne.s32 	%p25, %r138, %r15;
	@%p25 bra 	$L__BB1_4;
	setp.eq.s32 	%p26, %r50, 0;
	@%p26 bra 	$L__BB1_45;
	ld.param.u64 	%rd144, [external_product_batch_accumulate_kernel_param_7];
	ld.param.u64 	%rd143, [external_product_batch_accumulate_kernel_param_6];
	div.u32 	%r118, %r14, %r7;
	max.u32 	%r119, %r118, 1;
	neg.s32 	%r34, %r119;
	cvta.to.global.u64 	%rd29, %rd143;
	cvta.to.global.u64 	%rd30, %rd144;
	mov.b32 	%r144, 0;
$L__BB1_40:
	mov.u32 	%r35, %r144;
	setp.gt.u32 	%p27, %r7, %r14;
	add.s32 	%r144, %r35, 1;
	@%p27 bra 	$L__BB1_44;
	mov.b32 	%r120, -1;
	shl.b32 	%r121, %r120, %r35;
	not.b32 	%r37, %r121;
	mov.b32 	%r122, 2;
	shl.b32 	%r38, %r122, %r35;
	shr.u32 	%r39, %r49, %r144;
	mov.u32 	%r145, %r148;
	mov.u32 	%r146, %r34;
$L__BB1_42:
	setp.ge.u32 	%p28, %r145, %r13;
	@%p28 bra 	$L__BB1_44;
	shr.u32 	%r123, %r145, %r35;
	and.b32  	%r124, %r145, %r37;
	mad.lo.s32 	%r125, %r123, %r38, %r124;
	add.s32 	%r126, %r123, %r39;
	mul.wide.u32 	%rd106, %r126, 8;
	add.s64 	%rd107, %rd29, %rd106;
	ld.global.nc.u64 	%rd108, [%rd107];
	add.s64 	%rd109, %rd30, %rd106;
	ld.global.nc.u64 	%rd110, [%rd109];
	shl.b32 	%r127, %r125, 3;
	add.s32 	%r128, %r8, %r127;
	ld.shared.u64 	%rd111, [%r128];
	mov.b32 	%r129, 8;
	shl.b32 	%r130, %r129, %r35;
	add.s32 	%r131, %r128, %r130;
	ld.shared.u64 	%rd112, [%r131];
	add.s64 	%rd113, %rd112, %rd111;
	setp.lt.u64 	%p29, %rd113, %rd40;
	selp.b64 	%rd114, 0, %rd40, %p29;
	sub.s64 	%rd115, %rd113, %rd114;
	setp.lt.u64 	%p30, %rd111, %rd112;
	selp.b64 	%rd116, %rd40, 0, %p30;
	sub.s64 	%rd117, %rd111, %rd112;
	add.s64 	%rd118, %rd117, %rd116;
	mul.hi.u64 	%rd119, %rd118, %rd110;
	mul.lo.s64 	%rd120, %rd118, %rd108;
	mul.lo.s64 	%rd121, %rd119, %rd40;
	sub.s64 	%rd122, %rd120, %rd121;
	setp.lt.u64 	%p31, %rd122, %rd40;
	selp.b64 	%rd123, 0, %rd40, %p31;
	sub.s64 	%rd124, %rd122, %rd123;
	st.shared.u64 	[%r128], %rd115;
	st.shared.u64 	[%r131], %rd124;
	add.s32 	%r146, %r146, 1;
	setp.ne.s32 	%p32, %r146, 0;
	add.s32 	%r145, %r145, %r7;
	@%p32 bra 	$L__BB1_42;
$L__BB1_44:
	bar.sync 	0;
	setp.eq.s32 	%p33, %r144, %r50;
	@%p33 bra 	$L__BB1_45;
	bra.uni 	$L__BB1_40;
$L__BB1_45:
	setp.ge.u32 	%p34, %r148, %r49;
	mov.u32 	%r147, %r148;
	@%p34 bra 	$L__BB1_47;
$L__BB1_46:
	shl.b32 	%r132, %r147, 3;
	add.s32 	%r133, %r8, %r132;
	ld.shared.u64 	%rd125, [%r133];
	mul.hi.u64 	%rd126, %rd125, %rd42;
	mul.lo.s64 	%rd127, %rd125, %rd41;
	mul.lo.s64 	%rd128, %rd126, %rd40;
	sub.s64 	%rd129, %rd127, %rd128;
	setp.lt.u64 	%p35, %rd129, %rd40;
	selp.b64 	%rd130, 0, %rd40, %p35;
	sub.s64 	%rd131, %rd129, %rd130;
	st.shared.u64 	[%r133], %rd131;
	add.s32 	%r147, %r147, %r7;
	setp.lt.u32 	%p36, %r147, %r49;
	@%p36 bra 	$L__BB1_46;
$L__BB1_47:
	setp.ge.u32 	%p37, %r148, %r49;
	bar.sync 	0;
	mul.lo.s32 	%r134, %r49, %r5;
	cvt.u64.u32 	%rd132, %r134;
	add.s64 	%rd31, %rd2, %rd132;
	@%p37 bra 	$L__BB1_50;
	ld.param.u64 	%rd142, [external_product_batch_accumulate_kernel_param_0];
	cvta.to.global.u64 	%rd32, %rd142;
$L__BB1_49:
	cvt.u64.u32 	%rd133, %r148;
	add.s64 	%rd134, %rd31, %rd133;
	shl.b64 	%rd135, %rd134, 3;
	add.s64 	%rd136, %rd32, %rd135;
	ld.global.u64 	%rd137, [%rd136];
	shl.b32 	%r135, %r148, 3;
	add.s32 	%r136, %r8, %r135;
	ld.shared.u64 	%rd138, [%r136];
	add.s64 	%rd139, %rd138, %rd137;
	setp.lt.u64 	%p38, %rd139, %rd40;
	selp.b64 	%rd140, 0, %rd40, %p38;
	sub.s64 	%rd141, %rd139, %rd140;
	st.global.u64 	[%rd136], %rd141;
	add.s32 	%r148, %r148, %r7;
	setp.lt.u32 	%p39, %r148, %r49;
	@%p39 bra 	$L__BB1_49;
$L__BB1_50:
	ret;

}
	// .globl	external_product_multi_batch_kernel
.visible .entry external_product_multi_batch_kernel(
	.param .u64 .ptr .align 1 external_product_multi_batch_kernel_param_0,
	.param .u64 .ptr .align 1 external_product_multi_batch_kernel_param_1,
	.param .u64 .ptr .align 1 external_product_multi_batch_kernel_param_2,
	.param .u64 .ptr .align 1 external_product_multi_batch_kernel_param_3,
	.param .u64 .ptr .align 1 external_product_multi_batch_kernel_param_4,
	.param .u64 .ptr .align 1 external_product_multi_batch_kernel_param_5,
	.param .u64 .ptr .align 1 external_product_multi_batch_kernel_param_6,
	.param .u64 .ptr .align 1 external_product_multi_batch_kernel_param_7,
	.param .align 8 .b8 external_product_multi_batch_kernel_param_8[80],
	.param .u32 external_product_multi_batch_kernel_param_9
)
{
	.reg .pred 	%p<41>;
	.reg .b16 	%rs<10>;
	.reg .b32 	%r<151>;
	.reg .b64 	%rd<146>;

	ld.param.u64 	%rd46, [external_product_multi_batch_kernel_param_8+40];
	ld.param.u64 	%rd45, [external_product_multi_batch_kernel_param_8+32];
	ld.param.u64 	%rd43, [external_product_multi_batch_kernel_param_8+16];
	ld.param.u64 	%rd42, [external_product_multi_batch_kernel_param_8+8];
	ld.param.u64 	%rd41, [external_product_multi_batch_kernel_param_8];
	ld.param.u64 	%rd34, [external_product_multi_batch_kernel_param_1];
	ld.param.u64 	%rd35, [external_product_multi_batch_kernel_param_2];
	ld.param.u64 	%rd36, [external_product_multi_batch_kernel_param_3];
	ld.param.u64 	%rd37, [external_product_multi_batch_kernel_param_4];
	ld.param.u64 	%rd38, [external_product_multi_batch_kernel_param_5];
	ld.param.v2.u32 	{%r54, %r55}, [external_product_multi_batch_kernel_param_8+64];
	ld.param.v2.u32 	{%r52, %r53}, [external_product_multi_batch_kernel_param_8+56];
	ld.param.v2.u32 	{%r50, %r51}, [external_product_multi_batch_kernel_param_8+48];
	ld.param.u32 	%r57, [external_product_multi_batch_kernel_param_9];
	mov.u32 	%r5, %ctaid.y;
	mov.u32 	%r63, %tid.x;
	mov.u32 	%r64, %ntid.x;
	div.u32 	%r6, %r64, %r57;
	cvt.u16.u32 	%rs5, %r63;
	cvt.u16.u32 	%rs6, %r6;
	div.u16 	%rs7, %rs5, %rs6;
	cvt.u32.u16 	%r7, %rs7;
	mul.lo.s16 	%rs8, %rs7, %rs6;
	sub.s16 	%rs9, %rs5, %rs8;
	cvt.u32.u16 	%r150, %rs9;
	setp.le.u32 	%p1, %r57, %r7;
	@%p1 bra 	$L__BB2_52;
	mov.u32 	%r65, %ctaid.x;
	mad.lo.s32 	%r9, %r57, %r65, %r7;
	setp.ge.u32 	%p2, %r9, %r55;
	@%p2 bra 	$L__BB2_52;
	mul.lo.s32 	%r66, %r51, %r7;
	shl.b32 	%r67, %r66, 4;
	mov.u32 	%r68, shared;
	add.s32 	%r10, %r68, %r67;
	shl.b32 	%r69, %r51, 3;
	add.s32 	%r11, %r10, %r69;
	cvta.to.global.u64 	%rd47, %rd36;
	mul.wide.u32 	%rd48, %r9, 4;
	add.s64 	%rd49, %rd47, %rd48;
	ld.global.nc.u32 	%r70, [%rd49];
	add.s32 	%r12, %r53, 1;
	mul.lo.s32 	%r71, %r51, %r54;
	mad.lo.s32 	%r72, %r71, %r53, %r71;
	mad.lo.s32 	%r73, %r72, %r53, %r72;
	mul.lo.s32 	%r13, %r73, %r70;
	setp.le.u32 	%p3, %r51, %r150;
	@%p3 bra 	$L__BB2_5;
	mov.u32 	%r140, %r150;
$L__BB2_4:
	shl.b32 	%r74, %r140, 3;
	add.s32 	%r75, %r11, %r74;
	mov.b64 	%rd50, 0;
	st.shared.u64 	[%r75], %rd50;
	add.s32 	%r140, %r140, %r6;
	setp.lt.u32 	%p4, %r140, %r51;
	@%p4 bra 	$L__BB2_4;
$L__BB2_5:
	bar.sync 	0;
	mul.lo.s32 	%r77, %r12, %r51;
	mul.lo.s32 	%r78, %r77, %r9;
	cvt.u64.u32 	%rd2, %r78;
	shr.u32 	%r16, %r51, 1;
	add.s32 	%r79, %r16, %r6;
	add.s32 	%r17, %r79, -1;
	max.u32 	%r18, %r12, 1;
	cvta.to.global.u64 	%rd3, %rd37;
	cvta.to.global.u64 	%rd4, %rd38;
	cvta.to.global.u64 	%rd5, %rd34;
	cvt.u64.u32 	%rd6, %r13;
	mov.b32 	%r141, 0;
$L__BB2_6:
	setp.eq.s32 	%p5, %r54, 0;
	@%p5 bra 	$L__BB2_39;
	mul.lo.s32 	%r81, %r141, %r51;
	cvt.u64.u32 	%rd51, %r81;
	add.s64 	%rd7, %rd51, %rd2;
	mov.b32 	%r142, 0;
$L__BB2_8:
	setp.le.u32 	%p6, %r51, %r150;
	@%p6 bra 	$L__BB2_11;
	sub.s32 	%r82, %r142, %r54;
	mad.lo.s32 	%r83, %r82, %r50, 64;
	cvt.u64.u32 	%rd8, %r83;
	mov.u32 	%r143, %r150;
$L__BB2_10:
	cvt.u64.u32 	%rd52, %r143;
	add.s64 	%rd53, %rd7, %rd52;
	shl.b64 	%rd54, %rd53, 3;
	add.s64 	%rd55, %rd5, %rd54;
	ld.global.nc.u64 	%rd56, [%rd55];
	cvt.u32.u64 	%r84, %rd8;
	shr.u64 	%rd57, %rd56, %r84;
	add.s64 	%rd58, %rd57, %rd45;
	and.b64  	%rd59, %rd58, %rd46;
	sub.s64 	%rd60, %rd59, %rd45;
	shr.s64 	%rd61, %rd60, 63;
	and.b64  	%rd62, %rd61, %rd41;
	add.s64 	%rd63, %rd62, %rd60;
	shl.b32 	%r85, %r143, 3;
	add.s32 	%r86, %r10, %r85;
	st.shared.u64 	[%r86], %rd63;
	add.s32 	%r143, %r143, %r6;
	setp.lt.u32 	%p7, %r143, %r51;
	@%p7 bra 	$L__BB2_10;
$L__BB2_11:
	setp.eq.s32 	%p8, %r52, 0;
	bar.sync 	0;
	@%p8 bra 	$L__BB2_18;
	div.u32 	%r23, %r17, %r6;
	mov.b32 	%r144, 0;
$L__BB2_13:
	mov.u32 	%r24, %r144;
	setp.gt.u32 	%p9, %r6, %r17;
	add.s32 	%r144, %r24, 1;
	shr.u32 	%r26, %r51, %r144;
	@%p9 bra 	$L__BB2_17;
	shl.b32 	%r27, %r26, 1;
	mov.b32 	%r89, 1;
	shl.b32 	%r28, %r89, %r24;
	mov.b32 	%r145, 0;
$L__BB2_15:
	mad.lo.s32 	%r30, %r145, %r6, %r150;
	setp.ge.u32 	%p10, %r30, %r16;
	@%p10 bra 	$L__BB2_17;
	div.u32 	%r90, %r30, %r26;
	mul.lo.s32 	%r91, %r90, %r26;
	sub.s32 	%r92, %r30, %r91;
	mad.lo.s32 	%r93, %r27, %r90, %r92;
	add.s32 	%r94, %r90, %r28;
	mul.wide.u32 	%rd64, %r94, 8;
	add.s64 	%rd65, %rd3, %rd64;
	ld.global.nc.u64 	%rd66, [%rd65];
	add.s64 	%rd67, %rd4, %rd64;
	ld.global.nc.u64 	%rd68, [%rd67];
	shl.b32 	%r95, %r93, 3;
	add.s32 	%r96, %r10, %r95;
	ld.shared.u64 	%rd69, [%r96];
	shl.b32 	%r97, %r26, 3;
	add.s32 	%r98, %r96, %r97;
	ld.shared.u64 	%rd70, [%r98];
	mul.hi.u64 	%rd71, %rd70, %rd68;
	mul.lo.s64 	%rd72, %rd70, %rd66;
	mul.lo.s64 	%rd73, %rd71, %rd41;
	sub.s64 	%rd74, %rd72, %rd73;
	setp.lt.u64 	%p11, %rd74, %rd41;
	selp.b64 	%rd75, 0, %rd41, %p11;
	sub.s64 	%rd76, %rd74, %rd75;
	add.s64 	%rd77, %rd76, %rd69;
	setp.lt.u64 	%p12, %rd77, %rd41;
	selp.b64 	%rd78, 0, %rd41, %p12;
	sub.s64 	%rd79, %rd77, %rd78;
	setp.lt.u64 	%p13, %rd69, %rd76;
	selp.b64 	%rd80, %rd41, 0, %p13;
	sub.s64 	%rd81, %rd69, %rd76;
	add.s64 	%rd82, %rd81, %rd80;
	st.shared.u64 	[%r96], %rd79;
	st.shared.u64 	[%r98], %rd82;
	add.s32 	%r145, %r145, 1;
	setp.lt.u32 	%p14, %r145, %r23;
	@%p14 bra 	$L__BB2_15;
$L__BB2_17:
	bar.sync 	0;
	setp.ne.s32 	%p15, %r144, %r52;
	@%p15 bra 	$L__BB2_13;
$L__BB2_18:
	@%p6 bra 	$L__BB2_38;
	mad.lo.s32 	%r99, %r141, %r54, %r142;
	mad.lo.s32 	%r100, %r99, %r12, %r5;
	mul.lo.s32 	%r32, %r100, %r51;
	mov.u32 	%r146, %r150;
$L__BB2_20:
	shl.b32 	%r101, %r146, 3;
	add.s32 	%r102, %r10, %r101;
	ld.shared.u64 	%rd85, [%r102];
	add.s32 	%r103, %r146, %r32;
	cvt.u64.u32 	%rd86, %r103;
	add.s64 	%rd87, %rd86, %rd6;
	shl.b64 	%rd88, %rd87, 3;
	add.s64 	%rd84, %rd35, %rd88;
	// begin inline asm
	ld.global.nc.u64 %rd83, [%rd84];
	// end inline asm
	mul.lo.s64 	%rd9, %rd83, %rd85;
	mul.hi.u64 	%rd10, %rd85, %rd83;
	setp.ne.s64 	%p17, %rd10, 0;
	@%p17 bra 	$L__BB2_24;
	or.b64  	%rd100, %rd9, %rd41;
	and.b64  	%rd101, %rd100, -4294967296;
	setp.ne.s64 	%p23, %rd101, 0;
	@%p23 bra 	$L__BB2_23;
	cvt.u32.u64 	%r116, %rd41;
	cvt.u32.u64 	%r117, %rd9;
	rem.u32 	%r118, %r117, %r116;
	cvt.u64.u32 	%rd145, %r118;
	bra.uni 	$L__BB2_37;
$L__BB2_23:
	rem.u64 	%rd145, %rd9, %rd41;
	bra.uni 	$L__BB2_37;
$L__BB2_24:
	rem.u64 	%rd89, 4294967296, %rd41;
	mul.lo.s64 	%rd13, %rd89, %rd89;
	or.b64  	%rd90, %rd13, %rd41;
	and.b64  	%rd91, %rd90, -4294967296;
	setp.ne.s64 	%p18, %rd91, 0;
	@%p18 bra 	$L__BB2_26;
	cvt.u32.u64 	%r104, %rd41;
	cvt.u32.u64 	%r105, %rd13;
	rem.u32 	%r106, %r105, %r104;
	cvt.u64.u32 	%rd141, %r106;
	bra.uni 	$L__BB2_27;
$L__BB2_26:
	rem.u64 	%rd141, %rd13, %rd41;
$L__BB2_27:
	or.b64  	%rd92, %rd9, %rd41;
	and.b64  	%rd93, %rd92, -4294967296;
	setp.ne.s64 	%p19, %rd93, 0;
	@%p19 bra 	$L__BB2_29;
	cvt.u32.u64 	%r107, %rd41;
	cvt.u32.u64 	%r108, %rd9;
	rem.u32 	%r109, %r108, %r107;
	cvt.u64.u32 	%rd142, %r109;
	bra.uni 	$L__BB2_30;
$L__BB2_29:
	rem.u64 	%rd142, %rd9, %rd41;
$L__BB2_30:
	or.b64  	%rd94, %rd10, %rd41;
	and.b64  	%rd95, %rd94, -4294967296;
	setp.ne.s64 	%p20, %rd95, 0;
	@%p20 bra 	$L__BB2_32;
	cvt.u32.u64 	%r110, %rd41;
	cvt.u32.u64 	%r111, %rd10;
	rem.u32 	%r112, %r111, %r110;
	cvt.u64.u32 	%rd143, %r112;
	bra.uni 	$L__BB2_33;
$L__BB2_32:
	rem.u64 	%rd143, %rd10, %rd41;
$L__BB2_33:
	mul.lo.s64 	%rd23, %rd143, %rd141;
	or.b64  	%rd96, %rd23, %rd41;
	and.b64  	%rd97, %rd96, -4294967296;
	setp.ne.s64 	%p21, %rd97, 0;
	@%p21 bra 	$L__BB2_35;
	cvt.u32.u64 	%r113, %rd41;
	cvt.u32.u64 	%r114, %rd23;
	rem.u32 	%r115, %r114, %r113;
	cvt.u64.u32 	%rd144, %r115;
	bra.uni 	$L__BB2_36;
$L__BB2_35:
	rem.u64 	%rd144, %rd23, %rd41;
$L__BB2_36:
	add.s64 	%rd98, %rd144, %rd142;
	setp.lt.u64 	%p22, %rd98, %rd41;
	selp.b64 	%rd99, 0, %rd41, %p22;
	sub.s64 	%rd145, %rd98, %rd99;
$L__BB2_37:
	shl.b32 	%r119, %r146, 3;
	add.s32 	%r120, %r11, %r119;
	ld.shared.u64 	%rd102, [%r120];
	add.s64 	%rd103, %rd102, %rd145;
	setp.lt.u64 	%p24, %rd103, %rd41;
	selp.b64 	%rd104, 0, %rd41, %p24;
	sub.s64 	%rd105, %rd103, %rd104;
	st.shared.u64 	[%r120], %rd105;
	add.s32 	%r146, %r146, %r6;
	setp.lt.u32 	%p25, %r146, %r51;
	@%p25 bra 	$L__BB2_20;
$L__BB2_38:
	bar.sync 	0;
	add.s32 	%r142, %r142, 1;
	setp.ne.s32 	%p26, %r142, %r54;
	@%p26 bra 	$L__BB2_8;
$L__BB2_39:
	add.s32 	%r141, %r141, 1;
	setp.ne.s32 	%p27, %r141, %r18;
	@%p27 bra 	$L__BB2_6;
	setp.eq.s32 	%p28, %r52, 0;
	@%p28 bra 	$L__BB2_47;
	ld.param.u64 	%rd140, [external_product_multi_batch_kernel_param_7];
	ld.param.u64 	%rd139, [external_product_multi_batch_kernel_param_6];
	div.u32 	%r37, %r17, %r6;
	cvta.to.global.u64 	%rd29, %rd139;
	cvta.to.global.u64 	%rd30, %rd140;
	mov.b32 	%r147, 0;
$L__BB2_42:
	mov.u32 	%r38, %r147;
	setp.gt.u32 	%p29, %r6, %r17;
	add.s32 	%r147, %r38, 1;
	@%p29 bra 	$L__BB2_46;
	mov.b32 	%r123, -1;
	shl.b32 	%r124, %r123, %r38;
	not.b32 	%r40, %r124;
	mov.b32 	%r125, 2;
	shl.b32 	%r41, %r125, %r38;
	shr.u32 	%r42, %r51, %r147;
	mov.b32 	%r148, 0;
$L__BB2_44:
	mad.lo.s32 	%r44, %r148, %r6, %r150;
	setp.ge.u32 	%p30, %r44, %r16;
	@%p30 bra 	$L__BB2_46;
	shr.u32 	%r126, %r44, %r38;
	and.b32  	%r127, %r44, %r40;
	mad.lo.s32 	%r128, %r126, %r41, %r127;
	add.s32 	%r129, %r126, %r42;
	mul.wide.u32 	%rd106, %r129, 8;
	add.s64 	%rd107, %rd29, %rd106;
	ld.global.nc.u64 	%rd108, [%rd107];
	add.s64 	%rd109, %rd30, %rd106;
	ld.global.nc.u64 	%rd110, [%rd109];
	shl.b32 	%r130, %r128, 3;
	add.s32 	%r131, %r11, %r130;
	ld.shared.u64 	%rd111, [%r131];
	mov.b32 	%r132, 8;
	shl.b32 	%r133, %r132, %r38;
	add.s32 	%r134, %r131, %r133;
	ld.shared.u64 	%rd112, [%r134];
	add.s64 	%rd113, %rd112, %rd111;
	setp.lt.u64 	%p31, %rd113, %rd41;
	selp.b64 	%rd114, 0, %rd41, %p31;
	sub.s64 	%rd115, %rd113, %rd114;
	setp.lt.u64 	%p32, %rd111, %rd112;
	selp.b64 	%rd116, %rd41, 0, %p32;
	sub.s64 	%rd117, %rd111, %rd112;
	add.s64 	%rd118, %rd117, %rd116;
	mul.hi.u64 	%rd119, %rd118, %rd110;
	mul.lo.s64 	%rd120, %rd118, %rd108;
	mul.lo.s64 	%rd121, %rd119, %rd41;
	sub.s64 	%rd122, %rd120, %rd121;
	setp.lt.u64 	%p33, %rd122, %rd41;
	selp.b64 	%rd123, 0, %rd41, %p33;
	sub.s64 	%rd124, %rd122, %rd123;
	st.shared.u64 	[%r131], %rd115;
	st.shared.u64 	[%r134], %rd124;
	add.s32 	%r148, %r148, 1;
	setp.lt.u32 	%p34, %r148, %r37;
	@%p34 bra 	$L__BB2_44;
$L__BB2_46:
	bar.sync 	0;
	setp.eq.s32 	%p35, %r147, %r52;
	@%p35 bra 	$L__BB2_47;
	bra.uni 	$L__BB2_42;
$L__BB2_47:
	setp.le.u32 	%p36, %r51, %r150;
	mov.u32 	%r149, %r150;
	@%p36 bra 	$L__BB2_49;
$L__BB2_48:
	shl.b32 	%r135, %r149, 3;
	add.s32 	%r136, %r11, %r135;
	ld.shared.u64 	%rd125, [%r136];
	mul.hi.u64 	%rd126, %rd125, %rd43;
	mul.lo.s64 	%rd127, %rd125, %rd42;
	mul.lo.s64 	%rd128, %rd126, %rd41;
	sub.s64 	%rd129, %rd127, %rd128;
	setp.lt.u64 	%p37, %rd129, %rd41;
	selp.b64 	%rd130, 0, %rd41, %p37;
	sub.s64 	%rd131, %rd129, %rd130;
	st.shared.u64 	[%r136], %rd131;
	add.s32 	%r149, %r149, %r6;
	setp.lt.u32 	%p38, %r149, %r51;
	@%p38 bra 	$L__BB2_48;
$L__BB2_49:
	setp.le.u32 	%p39, %r51, %r150;
	bar.sync 	0;
	mul.lo.s32 	%r137, %r51, %r5;
	cvt.u64.u32 	%rd132, %r137;
	add.s64 	%rd31, %rd2, %rd132;
	@%p39 bra 	$L__BB2_52;
	ld.param.u64 	%rd138, [external_product_multi_batch_kernel_param_0];
	cvta.to.global.u64 	%rd32, %rd138;
$L__BB2_51:
	shl.b32 	%r138, %r150, 3;
	add.s32 	%r139, %r11, %r138;
	ld.shared.u64 	%rd133, [%r139];
	cvt.u64.u32 	%rd134, %r150;
	add.s64 	%rd135, %rd31, %rd134;
	shl.b64 	%rd136, %rd135, 3;
	add.s64 	%rd137, %rd32, %rd136;
	st.global.u64 	[%rd137], %rd133;
	add.s32 	%r150, %r150, %r6;
	setp.lt.u32 	%p40, %r150, %r51;
	@%p40 bra 	$L__BB2_51;
$L__BB2_52:
	ret;

}


// ===== COMPILED SASS (sm_100) =====

	.target	sm_100

	.elftype	@"ET_EXEC"


//--------------------- .note.nv.tkinfo           --------------------------
	.section	.note.nv.tkinfo,"",@"SHT_NOTE"
	.sectionflags	@"SHF_NOTE_NV_TKINFO"
	.tkinfo
        /*0018*/ 	.word	0x00000002
        /*0030*/ 	.string	""
        /*0030*/ 	.string	"ptxas"
        /*0030*/ 	.string	"Cuda compilation tools, release 13.0, V13.0.88"
        /*0030*/ 	.string	"Build cuda_13.0.r13.0/compiler.36424714_0"
        /*0030*/ 	.string	"-arch sm_100 -m 64 "



//--------------------- .note.nv.cuinfo           --------------------------
	.section	.note.nv.cuinfo,"",@"SHT_NOTE"
	.sectionflags	@"SHF_NOTE_NV_CUINFO"
        /*0018*/ 	.short	0x0002
        /*001a*/ 	.short	0x0064
        /*001c*/ 	.short	0x0082
	.zero		2


//--------------------- .nv.info                  --------------------------
	.section	.nv.info,"",@"SHT_CUDA_INFO"
	.align	4


	//----- nvinfo : EIATTR_REGCOUNT
	.align		4
        /*0000*/ 	.byte	0x04, 0x2f
        /*0002*/ 	.short	(.L_1 - .L_0)
	.align		4
.L_0:
        /*0004*/ 	.word	index@(external_product_batch_kernel)
        /*0008*/ 	.word	0x0000001e


	//----- nvinfo : EIATTR_FRAME_SIZE
	.align		4
.L_1:
        /*000c*/ 	.byte	0x04, 0x11
        /*000e*/ 	.short	(.L_3 - .L_2)
	.align		4
.L_2:
        /*0010*/ 	.word	index@($__internal_3_$__cuda_sm20_rem_u64)
        /*0014*/ 	.word	0x00000000


	//----- nvinfo : EIATTR_FRAME_SIZE
	.align		4
.L_3:
        /*0018*/ 	.byte	0x04, 0x11
        /*001a*/ 	.short	(.L_5 - .L_4)
	.align		4
.L_4:
        /*001c*/ 	.word	index@(external_product_batch_kernel)
        /*0020*/ 	.word	0x00000000


	//----- nvinfo : EIATTR_REGCOUNT
	.align		4
.L_5:
        /*0024*/ 	.byte	0x04, 0x2f
        /*0026*/ 	.short	(.L_7 - .L_6)
	.align		4
.L_6:
        /*0028*/ 	.word	index@(external_product_batch_accumulate_kernel)
        /*002c*/ 	.word	0x0000001e


	//----- nvinfo : EIATTR_FRAME_SIZE
	.align		4
.L_7:
        /*0030*/ 	.byte	0x04, 0x11
        /*0032*/ 	.short	(.L_9 - .L_8)
	.align		4
.L_8:
        /*0034*/ 	.word	index@($__internal_2_$__cuda_sm20_rem_u64)
        /*0038*/ 	.word	0x00000000


	//----- nvinfo : EIATTR_FRAME_SIZE
	.align		4
.L_9:
        /*003c*/ 	.byte	0x04, 0x11
        /*003e*/ 	.short	(.L_11 - .L_10)
	.align		4
.L_10:
        /*0040*/ 	.word	index@(external_product_batch_accumulate_kernel)
        /*0044*/ 	.word	0x00000000


	//----- nvinfo : EIATTR_REGCOUNT
	.align		4
.L_11:
        /*0048*/ 	.byte	0x04, 0x2f
        /*004a*/ 	.short	(.L_13 - .L_12)
	.align		4
.L_12:
        /*004c*/ 	.word	index@(external_product_multi_batch_kernel)
        /*0050*/ 	.word	0x00000020


	//----- nvinfo : EIATTR_FRAME_SIZE
	.align		4
.L_13:
        /*0054*/ 	.byte	0x04, 0x11
        /*0056*/ 	.short	(.L_15 - .L_14)
	.align		4
.L_14:
        /*0058*/ 	.word	index@($__internal_1_$__cuda_sm20_rem_u64)
        /*005c*/ 	.word	0x00000000


	//----- nvinfo : EIATTR_FRAME_SIZE
	.align		4
.L_15:
        /*0060*/ 	.byte	0x04, 0x11
        /*0062*/ 	.short	(.L_17 - .L_16)
	.align		4
.L_16:
        /*0064*/ 	.word	index@($__internal_0_$__cuda_sm20_div_u16)
        /*0068*/ 	.word	0x00000000


	//----- nvinfo : EIATTR_FRAME_SIZE
	.align		4
.L_17:
        /*006c*/ 	.byte	0x04, 0x11
        /*006e*/ 	.short	(.L_19 - .L_18)
	.align		4
.L_18:
        /*0070*/ 	.word	index@(external_product_multi_batch_kernel)
        /*0074*/ 	.word	0x00000000


	//----- nvinfo : EIATTR_MIN_STACK_SIZE
	.align		4
.L_19:
        /*0078*/ 	.byte	0x04, 0x12
        /*007a*/ 	.short	(.L_21 - .L_20)
	.align		4
.L_20:
        /*007c*/ 	.word	index@(external_product_multi_batch_kernel)
        /*0080*/ 	.word	0x00000000


	//----- nvinfo : EIATTR_MIN_STACK_SIZE
	.align		4
.L_21:
        /*0084*/ 	.byte	0x04, 0x12
        /*0086*/ 	.short	(.L_23 - .L_22)
	.align		4
.L_22:
        /*0088*/ 	.word	index@(external_product_batch_accumulate_kernel)
        /*008c*/ 	.word	0x00000000


	//----- nvinfo : EIATTR_MIN_STACK_SIZE
	.align		4
.L_23:
        /*0090*/ 	.byte	0x04, 0x12
        /*0092*/ 	.short	(.L_25 - .L_24)
	.align		4
.L_24:
        /*0094*/ 	.word	index@(external_product_batch_kernel)
        /*0098*/ 	.word	0x00000000
.L_25:


//--------------------- .nv.compat                --------------------------
	.section	.nv.compat,"",@"SHT_CUDA_COMPAT_INFO"
	.align	4
        /*0000*/ 	.byte	0x02, 0x09, 0x00, 0x00, 0x02, 0x02, 0x01, 0x00, 0x02, 0x05, 0x05, 0x00, 0x03, 0x07, 0x01, 0x01
        /*0010*/ 	.byte	0x02, 0x03, 0x00, 0x00, 0x02, 0x06, 0x01, 0x00, 0x04, 0x0b, 0x08, 0x00, 0x01, 0x00, 0x00, 0x00
        /*0020*/ 	.byte	0x00, 0x00, 0x00, 0x00


//--------------------- .nv.info.external_product_multi_batch_kernel --------------------------
	.section	.nv.info.external_product_multi_batch_kernel,"",@"SHT_CUDA_INFO"
	.sectionflags	@""
	.align	4


	//----- nvinfo : EIATTR_CUDA_API_VERSION
	.align		4
        /*0000*/ 	.byte	0x04, 0x37
        /*0002*/ 	.short	(.L_27 - .L_26)
.L_26:
        /*0004*/ 	.word	0x00000082


	//----- nvinfo : EIATTR_KPARAM_INFO
	.align		4
.L_27:
        /*0008*/ 	.byte	0x04, 0x17
        /*000a*/ 	.short	(.L_29 - .L_28)
.L_28:
        /*000c*/ 	.word	0x00000000
        /*0010*/ 	.short	0x0009
        /*0012*/ 	.short	0x0090
        /*0014*/ 	.byte	0x00, 0xf0, 0x11, 0x00


	//----- nvinfo : EIATTR_KPARAM_INFO
	.align		4
.L_29:
        /*0018*/ 	.byte	0x04, 0x17
        /*001a*/ 	.short	(.L_31 - .L_30)
.L_30:
        /*001c*/ 	.word	0x00000000
        /*0020*/ 	.short	0x0008
        /*0022*/ 	.short	0x0040
        /*0024*/ 	.byte	0x00, 0xf0, 0x41, 0x01


	//----- nvinfo : EIATTR_KPARAM_INFO
	.align		4
.L_31:
        /*0028*/ 	.byte	0x04, 0x17
        /*002a*/ 	.short	(.L_33 - .L_32)
.L_32:
        /*002c*/ 	.word	0x00000000
        /*0030*/ 	.short	0x0007
        /*0032*/ 	.short	0x0038
        /*0034*/ 	.byte	0x00, 0xf5, 0x21, 0x00


	//----- nvinfo : EIATTR_KPARAM_INFO
	.align		4
.L_33:
        /*0038*/ 	.byte	0x04, 0x17
        /*003a*/ 	.short	(.L_35 - .L_34)
.L_34:
        /*003c*/ 	.word	0x00000000
        /*0040*/ 	.short	0x0006
        /*0042*/ 	.short	0x0030
        /*0044*/ 	.byte	0x00, 0xf5, 0x21, 0x00


	//----- nvinfo : EIATTR_KPARAM_INFO
	.align		4
.L_35:
        /*0048*/ 	.byte	0x04, 0x17
        /*004a*/ 	.short	(.L_37 - .L_36)
.L_36:
        /*004c*/ 	.word	0x00000000
        /*0050*/ 	.short	0x0005
        /*0052*/ 	.short	0x0028
        /*0054*/ 	.byte	0x00, 0xf5, 0x21, 0x00


	//----- nvinfo : EIATTR_KPARAM_INFO
	.align		4
.L_37:
        /*0058*/ 	.byte	0x04, 0x17
        /*005a*/ 	.short	(.L_39 - .L_38)
.L_38:
        /*005c*/ 	.word	0x00000000
        /*0060*/ 	.short	0x0004
        /*0062*/ 	.short	0x0020
        /*0064*/ 	.byte	0x00, 0xf5, 0x21, 0x00


	//----- nvinfo : EIATTR_KPARAM_INFO
	.align		4
.L_39:
        /*0068*/ 	.byte	0x04, 0x17
        /*006a*/ 	.short	(.L_41 - .L_40)
.L_40:
        /*006c*/ 	.word	0x00000000
        /*0070*/ 	.short	0x0003
        /*0072*/ 	.short	0x0018
        /*0074*/ 	.byte	0x00, 0xf5, 0x21, 0x00


	//----- nvinfo : EIATTR_KPARAM_INFO
	.align		4
.L_41:
        /*0078*/ 	.byte	0x04, 0x17
        /*007a*/ 	.short	(.L_43 - .L_42)
.L_42:
        /*007c*/ 	.word	0x00000000
        /*0080*/ 	.short	0x0002
        /*0082*/ 	.short	0x0010
        /*0084*/ 	.byte	0x00, 0xf5, 0x21, 0x00


	//----- nvinfo : EIATTR_KPARAM_INFO
	.align		4
.L_43:
        /*0088*/ 	.byte	0x04, 0x17
        /*008a*/ 	.short	(.L_45 - .L_44)
.L_44:
        /*008c*/ 	.word	0x00000000
        /*0090*/ 	.short	0x0001
        /*0092*/ 	.short	0x0008
        /*0094*/ 	.byte	0x00, 0xf5, 0x21, 0x00


	//----- nvinfo : EIATTR_KPARAM_INFO
	.align		4
.L_45:
        /*0098*/ 	.byte	0x04, 0x17
        /*009a*/ 	.short	(.L_47 - .L_46)
.L_46:
        /*009c*/ 	.word	0x00000000
        /*00a0*/ 	.short	0x0000
        /*00a2*/ 	.short	0x0000
        /*00a4*/ 	.byte	0x00, 0xf5, 0x21, 0x00


	//----- nvinfo : EIATTR_SPARSE_MMA_MASK
	.align		4
.L_47:
        /*00a8*/ 	.byte	0x03, 0x50
        /*00aa*/ 	.short	0x0000


	//----- nvinfo : EIATTR_MAXREG_COUNT
	.align		4
        /*00ac*/ 	.byte	0x03, 0x1b
        /*00ae*/ 	.short	0x00ff


	//----- nvinfo : EIATTR_NUM_BARRIERS
	.align		4
        /*00b0*/ 	.byte	0x02, 0x4c
        /*00b2*/ 	.byte	0x01
	.zero		1


	//----- nvinfo : EIATTR_MERCURY_ISA_VERSION
	.align		4
        /*00b4*/ 	.byte	0x03, 0x5f
        /*00b6*/ 	.short	0x0101


	//----- nvinfo : EIATTR_VRC_CTA_INIT_COUNT
	.align		4
        /*00b8*/ 	.byte	0x02, 0x4a
	.zero		1
	.zero		1


	//----- nvinfo : EIATTR_EXIT_INSTR_OFFSETS
	.align		4
        /*00bc*/ 	.byte	0x04, 0x1c
        /*00be*/ 	.short	(.L_49 - .L_48)


	//   ....[0]....
.L_48:
        /*00c0*/ 	.word	0x00000220


	//   ....[1]....
        /*00c4*/ 	.word	0x00000270


	//   ....[2]....
        /*00c8*/ 	.word	0x00002680


	//   ....[3]....
        /*00cc*/ 	.word	0x00002760


	//----- nvinfo : EIATTR_CRS_STACK_SIZE
	.align		4
.L_49:
        /*00d0*/ 	.byte	0x04, 0x1e
        /*00d2*/ 	.short	(.L_51 - .L_50)
.L_50:
        /*00d4*/ 	.word	0x00000000


	//----- nvinfo : EIATTR_CBANK_PARAM_SIZE
	.align		4
.L_51:
        /*00d8*/ 	.byte	0x03, 0x19
        /*00da*/ 	.short	0x0094


	//----- nvinfo : EIATTR_PARAM_CBANK
	.align		4
        /*00dc*/ 	.byte	0x04, 0x0a
        /*00de*/ 	.short	(.L_53 - .L_52)
	.align		4
.L_52:
        /*00e0*/ 	.word	index@(.nv.constant0.external_product_multi_batch_kernel)
        /*00e4*/ 	.short	0x0380
        /*00e6*/ 	.short	0x0094


	//----- nvinfo : EIATTR_SW_WAR
	.align		4
.L_53:
        /*00e8*/ 	.byte	0x04, 0x36
        /*00ea*/ 	.short	(.L_55 - .L_54)
.L_54:
        /*00ec*/ 	.word	0x00000008
.L_55:


//--------------------- .nv.info.external_product_batch_accumulate_kernel --------------------------
	.section	.nv.info.external_product_batch_accumulate_kernel,"",@"SHT_CUDA_INFO"
	.sectionflags	@""
	.align	4


	//----- nvinfo : EIATTR_CUDA_API_VERSION
	.align		4
        /*0000*/ 	.byte	0x04, 0x37
        /*0002*/ 	.short	(.L_57 - .L_56)
.L_56:
        /*0004*/ 	.word	0x00000082


	//----- nvinfo : EIATTR_KPARAM_INFO
	.align		4
.L_57:
        /*0008*/ 	.byte	0x04, 0x17
        /*000a*/ 	.short	(.L_59 - .L_58)
.L_58:
        /*000c*/ 	.word	0x00000000
        /*0010*/ 	.short	0x0008
        /*0012*/ 	.short	0x0040
        /*0014*/ 	.byte	0x00, 0xf0, 0x41, 0x01


	//----- nvinfo : EIATTR_KPARAM_INFO
	.align		4
.L_59:
        /*0018*/ 	.byte	0x04, 0x17
        /*001a*/ 	.short	(.L_61 - .L_60)
.L_60:
        /*001c*/ 	.word	0x00000000
        /*0020*/ 	.short	0x0007
        /*0022*/ 	.short	0x0038
        /*0024*/ 	.byte	0x00, 0xf5, 0x21, 0x00


	//----- nvinfo : EIATTR_KPARAM_INFO
	.align		4
.L_61:
        /*0028*/ 	.byte	0x04, 0x17
        /*002a*/ 	.short	(.L_63 - .L_62)
.L_62:
        /*002c*/ 	.word	0x00000000
        /*0030*/ 	.short	0x0006
        /*0032*/ 	.short	0x0030
        /*0034*/ 	.byte	0x00, 0xf5, 0x21, 0x00


	//----- nvinfo : EIATTR_KPARAM_INFO
	.align		4
.L_63:
        /*0038*/ 	.byte	0x04, 0x17
        /*003a*/ 	.short	(.L_65 - .L_64)
.L_64:
        /*003c*/ 	.word	0x00000000
        /*0040*/ 	.short	0x0005
        /*0042*/ 	.short	0x0028
        /*0044*/ 	.byte	0x00, 0xf5, 0x21, 0x00


	//----- nvinfo : EIATTR_KPARAM_INFO
	.align		4
.L_65:
        /*0048*/ 	.byte	0x04, 0x17
        /*004a*/ 	.short	(.L_67 - .L_66)
.L_66:
        /*004c*/ 	.word	0x00000000
        /*0050*/ 	.short	0x0004
        /*0052*/ 	.short	0x0020
        /*0054*/ 	.byte	0x00, 0xf5, 0x21, 0x00


	//----- nvinfo : EIATTR_KPARAM_INFO
	.align		4
.L_67:
        /*0058*/ 	.byte	0x04, 0x17
        /*005a*/ 	.short	(.L_69 - .L_68)
.L_68:
        /*005c*/ 	.word	0x00000000
        /*0060*/ 	.short	0x0003
        /*0062*/ 	.short	0x0018
        /*0064*/ 	.byte	0x00, 0xf5, 0x21, 0x00


	//----- nvinfo : EIATTR_KPARAM_INFO
	.align		4
.L_69:
        /*0068*/ 	.byte	0x04, 0x17
        /*006a*/ 	.short	(.L_71 - .L_70)
.L_70:
        /*006c*/ 	.word	0x00000000
        /*0070*/ 	.short	0x0002
        /*0072*/ 	.short	0x0010
        /*0074*/ 	.byte	0x00, 0xf5, 0x21, 0x00


	//----- nvinfo : EIATTR_KPARAM_INFO
	.align		4
.L_71:
        /*0078*/ 	.byte	0x04, 0x17
        /*007a*/ 	.short	(.L_73 - .L_72)
.L_72:
        /*007c*/ 	.word	0x00000000
        /*0080*/ 	.short	0x0001
        /*0082*/ 	.short	0x0008
        /*0084*/ 	.byte	0x00, 0xf5, 0x21, 0x00


	//----- nvinfo : EIATTR_KPARAM_INFO
	.align		4
.L_73:
        /*0088*/ 	.byte	0x04, 0x17
        /*008a*/ 	.short	(.L_75 - .L_74)
.L_74:
        /*008c*/ 	.word	0x00000000
        /*0090*/ 	.short	0x0000
        /*0092*/ 	.short	0x0000
        /*0094*/ 	.byte	0x00, 0xf5, 0x21, 0x00


	//----- nvinfo : EIATTR_SPARSE_MMA_MASK
	.align		4
.L_75:
        /*0098*/ 	.byte	0x03, 0x50
        /*009a*/ 	.short	0x0000


	//----- nvinfo : EIATTR_MAXREG_COUNT
	.align		4
        /*009c*/ 	.byte	0x03, 0x1b
        /*009e*/ 	.short	0x00ff


	//----- nvinfo : EIATTR_NUM_BARRIERS
	.align		4
        /*00a0*/ 	.byte	0x02, 0x4c
        /*00a2*/ 	.byte	0x01
	.zero		1


	//----- nvinfo : EIATTR_MERCURY_ISA_VERSION
	.align		4
        /*00a4*/ 	.byte	0x03, 0x5f
        /*00a6*/ 	.short	0x0101


	//----- nvinfo : EIATTR_VRC_CTA_INIT_COUNT
	.align		4
        /*00a8*/ 	.byte	0x02, 0x4a
	.zero		1
	.zero		1


	//----- nvinfo : EIATTR_EXIT_INSTR_OFFSETS
	.align		4
        /*00ac*/ 	.byte	0x04, 0x1c
        /*00ae*/ 	.short	(.L_77 - .L_76)


	//   ....[0]....
.L_76:
        /*00b0*/ 	.word	0x00002540


	//   ....[1]....
        /*00b4*/ 	.word	0x00002680


	//----- nvinfo : EIATTR_CRS_STACK_SIZE
	.align		4
.L_77:
        /*00b8*/ 	.byte	0x04, 0x1e
        /*00ba*/ 	.short	(.L_79 - .L_78)
.L_78:
        /*00bc*/ 	.word	0x00000000


	//----- nvinfo : EIATTR_CBANK_PARAM_SIZE
	.align		4
.L_79:
        /*00c0*/ 	.byte	0x03, 0x19
        /*00c2*/ 	.short	0x0090


	//----- nvinfo : EIATTR_PARAM_CBANK
	.align		4
        /*00c4*/ 	.byte	0x04, 0x0a
        /*00c6*/ 	.short	(.L_81 - .L_80)
	.align		4
.L_80:
        /*00c8*/ 	.word	index@(.nv.constant0.external_product_batch_accumulate_kernel)
        /*00cc*/ 	.short	0x0380
        /*00ce*/ 	.short	0x0090


	//----- nvinfo : EIATTR_SW_WAR
	.align		4
.L_81:
        /*00d0*/ 	.byte	0x04, 0x36
        /*00d2*/ 	.short	(.L_83 - .L_82)
.L_82:
        /*00d4*/ 	.word	0x00000008
.L_83:


//--------------------- .nv.info.external_product_batch_kernel --------------------------
	.section	.nv.info.external_product_batch_kernel,"",@"SHT_CUDA_INFO"
	.sectionflags	@""
	.align	4


	//----- nvinfo : EIATTR_CUDA_API_VERSION
	.align		4
        /*0000*/ 	.byte	0x04, 0x37
        /*0002*/ 	.short	(.L_85 - .L_84)
.L_84:
        /*0004*/ 	.word	0x00000082


	//----- nvinfo : EIATTR_KPARAM_INFO
	.align		4
.L_85:
        /*0008*/ 	.byte	0x04, 0x17
        /*000a*/ 	.short	(.L_87 - .L_86)
.L_86:
        /*000c*/ 	.word	0x00000000
        /*0010*/ 	.short	0x0008
        /*0012*/ 	.short	0x0040
        /*0014*/ 	.byte	0x00, 0xf0, 0x41, 0x01


	//----- nvinfo : EIATTR_KPARAM_INFO
	.align		4
.L_87:
        /*0018*/ 	.byte	0x04, 0x17
        /*001a*/ 	.short	(.L_89 - .L_88)
.L_88:
        /*001c*/ 	.word	0x00000000
        /*0020*/ 	.short	0x0007
        /*0022*/ 	.short	0x0038
        /*0024*/ 	.byte	0x00, 0xf5, 0x21, 0x00


	//----- nvinfo : EIATTR_KPARAM_INFO
	.align		4
.L_89:
        /*0028*/ 	.byte	0x04, 0x17
        /*002a*/ 	.short	(.L_91 - .L_90)
.L_90:
        /*002c*/ 	.word	0x00000000
        /*0030*/ 	.short	0x0006
        /*0032*/ 	.short	0x0030
        /*0034*/ 	.byte	0x00, 0xf5, 0x21, 0x00


	//----- nvinfo : EIATTR_KPARAM_INFO
	.align		4
.L_91:
        /*0038*/ 	.byte	0x04, 0x17
        /*003a*/ 	.short	(.L_93 - .L_92)
.L_92:
        /*003c*/ 	.word	0x00000000
        /*0040*/ 	.short	0x0005
        /*0042*/ 	.short	0x0028
        /*0044*/ 	.byte	0x00, 0xf5, 0x21, 0x00


	//----- nvinfo : EIATTR_KPARAM_INFO
	.align		4
.L_93:
        /*0048*/ 	.byte	0x04, 0x17
        /*004a*/ 	.short	(.L_95 - .L_94)
.L_94:
        /*004c*/ 	.word	0x00000000
        /*0050*/ 	.short	0x0004
        /*0052*/ 	.short	0x0020
        /*0054*/ 	.byte	0x00, 0xf5, 0x21, 0x00


	//----- nvinfo : EIATTR_KPARAM_INFO
	.align		4
.L_95:
        /*0058*/ 	.byte	0x04, 0x17
        /*005a*/ 	.short	(.L_97 - .L_96)
.L_96:
        /*005c*/ 	.word	0x00000000
        /*0060*/ 	.short	0x0003
        /*0062*/ 	.short	0x0018
        /*0064*/ 	.byte	0x00, 0xf5, 0x21, 0x00


	//----- nvinfo : EIATTR_KPARAM_INFO
	.align		4
.L_97:
        /*0068*/ 	.byte	0x04, 0x17
        /*006a*/ 	.short	(.L_99 - .L_98)
.L_98:
        /*006c*/ 	.word	0x00000000
        /*0070*/ 	.short	0x0002
        /*0072*/ 	.short	0x0010
        /*0074*/ 	.byte	0x00, 0xf5, 0x21, 0x00


	//----- nvinfo : EIATTR_KPARAM_INFO
	.align		4
.L_99:
        /*0078*/ 	.byte	0x04, 0x17
        /*007a*/ 	.short	(.L_101 - .L_100)
.L_100:
        /*007c*/ 	.word	0x00000000
        /*0080*/ 	.short	0x0001
        /*0082*/ 	.short	0x0008
        /*0084*/ 	.byte	0x00, 0xf5, 0x21, 0x00


	//----- nvinfo : EIATTR_KPARAM_INFO
	.align		4
.L_101:
        /*0088*/ 	.byte	0x04, 0x17
        /*008a*/ 	.short	(.L_103 - .L_102)
.L_102:
        /*008c*/ 	.word	0x00000000
        /*0090*/ 	.short	0x0000
        /*0092*/ 	.short	0x0000
        /*0094*/ 	.byte	0x00, 0xf5, 0x21, 0x00


	//----- nvinfo : EIATTR_SPARSE_MMA_MASK
	.align		4
.L_103:
        /*0098*/ 	.byte	0x03, 0x50
        /*009a*/ 	.short	0x0000


	//----- nvinfo : EIATTR_MAXREG_COUNT
	.align		4
        /*009c*/ 	.byte	0x03, 0x1b
        /*009e*/ 	.short	0x00ff


	//----- nvinfo : EIATTR_NUM_BARRIERS
	.align		4
        /*00a0*/ 	.byte	0x02, 0x4c
        /*00a2*/ 	.byte	0x01
	.zero		1


	//----- nvinfo : EIATTR_MERCURY_ISA_VERSION
	.align		4
        /*00a4*/ 	.byte	0x03, 0x5f
        /*00a6*/ 	.short	0x0101


	//----- nvinfo : EIATTR_VRC_CTA_INIT_COUNT
	.align		4
        /*00a8*/ 	.byte	0x02, 0x4a
	.zero		1
	.zero		1


	//----- nvinfo : EIATTR_EXIT_INSTR_OFFSETS
	.align		4
        /*00ac*/ 	.byte	0x04, 0x1c
        /*00ae*/ 	.short	(.L_105 - .L_104)


	//   ....[0]....
.L_104:
        /*00b0*/ 	.word	0x00002500


	//   ....[1]....
        /*00b4*/ 	.word	0x000025e0


	//----- nvinfo : EIATTR_CRS_STACK_SIZE
	.align		4
.L_105:
        /*00b8*/ 	.byte	0x04, 0x1e
        /*00ba*/ 	.short	(.L_107 - .L_106)
.L_106:
        /*00bc*/ 	.word	0x00000000


	//----- nvinfo : EIATTR_CBANK_PARAM_SIZE
	.align		4
.L_107:
        /*00c0*/ 	.byte	0x03, 0x19
        /*00c2*/ 	.short	0x0090


	//----- nvinfo : EIATTR_PARAM_CBANK
	.align		4
        /*00c4*/ 	.byte	0x04, 0x0a
        /*00c6*/ 	.short	(.L_109 - .L_108)
	.align		4
.L_108:
        /*00c8*/ 	.word	index@(.nv.constant0.external_product_batch_kernel)
        /*00cc*/ 	.short	0x0380
        /*00ce*/ 	.short	0x0090


	//----- nvinfo : EIATTR_SW_WAR
	.align		4
.L_109:
        /*00d0*/ 	.byte	0x04, 0x36
        /*00d2*/ 	.short	(.L_111 - .L_110)
.L_110:
        /*00d4*/ 	.word	0x00000008
.L_111:


//--------------------- .nv.callgraph             --------------------------
	.section	.nv.callgraph,"",@"SHT_CUDA_CALLGRAPH"
	.align	4
	.sectionentsize	8
	.align		4
        /*0000*/ 	.word	0x00000000
	.align		4
        /*0004*/ 	.word	0xffffffff
	.align		4
        /*0008*/ 	.word	0x00000000
	.align		4
        /*000c*/ 	.word	0xfffffffe
	.align		4
        /*0010*/ 	.word	0x00000000
	.align		4
        /*0014*/ 	.word	0xfffffffd
	.align		4
        /*0018*/ 	.word	0x00000000
	.align		4
        /*001c*/ 	.word	0xfffffffc


//--------------------- .text.external_product_multi_batch_kernel --------------------------
	.section	.text.external_product_multi_batch_kernel,"ax",@progbits
	.align	128
        .global         external_product_multi_batch_kernel
        .type           external_product_multi_batch_kernel,@function
        .size           external_product_multi_batch_kernel,(.L_x_130 - external_product_multi_batch_kernel)
        .other          external_product_multi_batch_kernel,@"STO_CUDA_ENTRY STV_DEFAULT"
external_product_multi_batch_kernel:
.text.external_product_multi_batch_kernel:
[----:B------:R-:W-:Y:S01]  /*0000*/  LDC R1, c[0x0][0x37c] ;  /* 0x0000df00ff017b82 */ /* 0x000fe20000000800 */
[----:B------:R-:W0:Y:S07]  /*0010*/  LDCU UR10, c[0x0][0x410] ;  /* 0x00008200ff0a77ac */ /* 0x000e2e0008000800 */
[----:B------:R-:W1:Y:S01]  /*0020*/  S2UR UR17, SR_CTAID.Y ;  /* 0x00000000001179c3 */ /* 0x000e620000002600 */
[----:B------:R-:W-:Y:S01]  /*0030*/  MOV R7, 0x1c0 ;  /* 0x000001c000077802 */ /* 0x000fe20000000f00 */
[----:B------:R-:W2:Y:S01]  /*0040*/  LDCU UR6, c[0x0][0x360] ;  /* 0x00006c00ff0677ac */ /* 0x000ea20008000800 */
[----:B------:R-:W-:Y:S01]  /*0050*/  UMOV UR4, URZ ;  /* 0x000000ff00047c82 */ /* 0x000fe20008000000 */
[----:B0-----:R-:W0:Y:S01]  /*0060*/  I2F.U32.RP R0, UR10 ;  /* 0x0000000a00007d06 */ /* 0x001e220008209000 */
[----:B------:R-:W-:-:S07]  /*0070*/  UISETP.NE.U32.AND UP2, UPT, UR10, URZ, UPT ;  /* 0x000000ff0a00728c */ /* 0x000fce000bf45070 */
[----:B0-----:R-:W0:Y:S02]  /*0080*/  MUFU.RCP R0, R0 ;  /* 0x0000000000007308 */ /* 0x001e240000001000 */
[----:B0-----:R-:W-:Y:S02]  /*0090*/  VIADD R2, R0, 0xffffffe ;  /* 0x0ffffffe00027836 */ /* 0x001fe40000000000 */
[----:B------:R-:W0:Y:S04]  /*00a0*/  S2R R0, SR_TID.X ;  /* 0x0000000000007919 */ /* 0x000e280000002100 */
[----:B------:R-:W3:Y:S02]  /*00b0*/  F2I.FTZ.U32.TRUNC.NTZ R2, R2 ;  /* 0x0000000200027305 */ /* 0x000ee4000021f000 */
[----:B---3--:R-:W-:-:S13]  /*00c0*/  R2UR UR5, R2 ;  /* 0x00000000020572ca */ /* 0x008fda00000e0000 */
[----:B------:R-:W-:Y:S01]  /*00d0*/  UIADD3 UR7, UPT, UPT, URZ, -UR5, URZ ;  /* 0x80000005ff077290 */ /* 0x000fe2000fffe0ff */
[----:B0-----:R-:W-:-:S03]  /*00e0*/  LOP3.LUT R2, R0, 0xffff, RZ, 0xc0, !PT ;  /* 0x0000ffff00027812 */ /* 0x001fc600078ec0ff */
[----:B------:R-:W-:-:S04]  /*00f0*/  UIMAD UR7, UR7, UR10, URZ ;  /* 0x0000000a070772a4 */ /* 0x000fc8000f8e02ff */
[----:B------:R-:W-:-:S04]  /*0100*/  UIMAD.WIDE.U32 UR4, UR5, UR7, UR4 ;  /* 0x00000007050472a5 */ /* 0x000fc8000f8e0004 */
[----:B--2---:R-:W-:-:S04]  /*0110*/  UIMAD.WIDE.U32 UR8, UR5, UR6, URZ ;  /* 0x00000006050872a5 */ /* 0x004fc8000f8e00ff */
[----:B------:R-:W-:-:S04]  /*0120*/  UIADD3 UR4, UPT, UPT, -UR9, URZ, URZ ;  /* 0x000000ff09047290 */ /* 0x000fc8000fffe1ff */
[----:B------:R-:W-:-:S04]  /*0130*/  UIMAD UR4, UR10, UR4, UR6 ;  /* 0x000000040a0472a4 */ /* 0x000fc8000f8e0206 */
[----:B------:R-:W-:-:S11]  /*0140*/  UISETP.GE.U32.AND UP0, UPT, UR4, UR10, UPT ;  /* 0x0000000a0400728c */ /* 0x000fd6000bf06070 */
[----:B------:R-:W-:Y:S02]  /*0150*/  @UP0 UIADD3 UR4, UPT, UPT, UR4, -UR10, URZ ;  /* 0x8000000a04040290 */ /* 0x000fe4000fffe0ff */
[----:B------:R-:W-:Y:S02]  /*0160*/  @UP0 UIADD3 UR9, UPT, UPT, UR9, 0x1, URZ ;  /* 0x0000000109090890 */ /* 0x000fe4000fffe0ff */
[----:B------:R-:W-:-:S11]  /*0170*/  UISETP.GE.U32.AND UP1, UPT, UR4, UR10, UPT ;  /* 0x0000000a0400728c */ /* 0x000fd6000bf26070 */
[----:B------:R-:W-:Y:S02]  /*0180*/  @UP1 UIADD3 UR9, UPT, UPT, UR9, 0x1, URZ ;  /* 0x0000000109091890 */ /* 0x000fe4000fffe0ff */
[----:B------:R-:W-:-:S04]  /*0190*/  @!UP2 ULOP3.LUT UR9, URZ, UR10, URZ, 0x33, !UPT ;  /* 0x0000000aff09a292 */ /* 0x000fc8000f8e33ff */
[----:B-1----:R-:W-:-:S12]  /*01a0*/  ULOP3.LUT UR4, UR9, 0xffff, URZ, 0xc0, !UPT ;  /* 0x0000ffff09047892 */ /* 0x002fd8000f8ec0ff */
[----:B------:R-:W-:Y:S05]  /*01b0*/  CALL.REL.NOINC `($__internal_0_$__cuda_sm20_div_u16) ;  /* 0x00000024006c7944 */ /* 0x000fea0003c00000 */
[----:B------:R-:W0:Y:S01]  /*01c0*/  LDCU UR5, c[0x0][0x410] ;  /* 0x00008200ff0577ac */ /* 0x000e220008000800 */
[C---:B------:R-:W-:Y:S02]  /*01d0*/  LOP3.LUT R9, R6.reuse, 0xffff, RZ, 0xc0, !PT ;  /* 0x0000ffff06097812 */ /* 0x040fe400078ec0ff */
[----:B------:R-:W-:Y:S01]  /*01e0*/  PRMT R4, R6, 0x9910, RZ ;  /* 0x0000991006047816 */ /* 0x000fe200000000ff */
[----:B------:R-:W-:-:S06]  /*01f0*/  UPRMT UR4, UR9, 0x9910, URZ ;  /* 0x0000991009047896 */ /* 0x000fcc00080000ff */
[----:B------:R-:W-:Y:S01]  /*0200*/  IMAD R4, R4, UR4, RZ ;  /* 0x0000000404047c24 */ /* 0x000fe2000f8e02ff */
[----:B0-----:R-:W-:-:S13]  /*0210*/  ISETP.GE.U32.AND P0, PT, R9, UR5, PT ;  /* 0x0000000509007c0c */ /* 0x001fda000bf06070 */
[----:B------:R-:W-:Y:S05]  /*0220*/  @P0 EXIT ;  /* 0x000000000000094d */ /* 0x000fea0003800000 */
[----:B------:R-:W0:Y:S01]  /*0230*/  S2R R2, SR_CTAID.X ;  /* 0x0000000000027919 */ /* 0x000e220000002500 */
[----:B------:R-:W1:Y:S01]  /*0240*/  LDCU UR4, c[0x0][0x404] ;  /* 0x00008080ff0477ac */ /* 0x000e620008000800 */
[----:B0-----:R-:W-:-:S05]  /*0250*/  IMAD R11, R2, UR5, R9 ;  /* 0x00000005020b7c24 */ /* 0x001fca000f8e0209 */
[----:B-1----:R-:W-:-:S13]  /*0260*/  ISETP.GE.U32.AND P0, PT, R11, UR4, PT ;  /* 0x000000040b007c0c */ /* 0x002fda000bf06070 */
[----:B------:R-:W-:Y:S05]  /*0270*/  @P0 EXIT ;  /* 0x000000000000094d */ /* 0x000fea0003800000 */
[----:B------:R-:W0:Y:S01]  /*0280*/  LDC.64 R2, c[0x0][0x398] ;  /* 0x0000e600ff027b82 */ /* 0x000e220000000a00 */
[----:B------:R-:W1:Y:S01]  /*0290*/  LDCU.64 UR14, c[0x0][0x358] ;  /* 0x00006b00ff0e77ac */ /* 0x000e620008000a00 */
[----:B------:R-:W2:Y:S06]  /*02a0*/  LDCU UR7, c[0x0][0x3f4] ;  /* 0x00007e80ff0777ac */ /* 0x000eac0008000800 */
[----:B------:R-:W3:Y:S01]  /*02b0*/  S2UR UR6, SR_CgaCtaId ;  /* 0x00000000000679c3 */ /* 0x000ee20000008800 */
[----:B------:R-:W2:Y:S01]  /*02c0*/  LDCU UR5, c[0x0][0x400] ;  /* 0x00008000ff0577ac */ /* 0x000ea20008000800 */
[----:B------:R-:W4:Y:S01]  /*02d0*/  LDCU UR8, c[0x0][0x3fc] ;  /* 0x00007f80ff0877ac */ /* 0x000f220008000800 */
[----:B0-----:R-:W-:-:S05]  /*02e0*/  IMAD.WIDE.U32 R2, R11, 0x4, R2 ;  /* 0x000000040b027825 */ /* 0x001fca00078e0002 */
[----:B-1----:R0:W5:Y:S01]  /*02f0*/  LDG.E.CONSTANT R5, desc[UR14][R2.64] ;  /* 0x0000000e02057981 */ /* 0x002162000c1e9900 */
[----:B------:R-:W-:Y:S01]  /*0300*/  IMAD.MOV R4, RZ, RZ, -R4 ;  /* 0x000000ffff047224 */ /* 0x000fe200078e0a04 */
[----:B--2---:R-:W-:Y:S01]  /*0310*/  UIMAD UR5, UR7, UR5, URZ ;  /* 0x00000005070572a4 */ /* 0x004fe2000f8e02ff */
[----:B------:R-:W-:Y:S01]  /*0320*/  BSSY.RECONVERGENT B0, `(.L_x_0) ;  /* 0x0000016000007945 */ /* 0x000fe20003800200 */
[----:B------:R-:W-:Y:S02]  /*0330*/  UMOV UR4, 0x400 ;  /* 0x0000040000047882 */ /* 0x000fe40000000000 */
[----:B------:R-:W-:Y:S01]  /*0340*/  PRMT R7, R4, 0x7710, RZ ;  /* 0x0000771004077816 */ /* 0x000fe200000000ff */
[----:B----4-:R-:W-:Y:S02]  /*0350*/  UIMAD UR5, UR5, UR8, UR5 ;  /* 0x00000008050572a4 */ /* 0x010fe4000f8e0205 */
[----:B---3--:R-:W-:Y:S01]  /*0360*/  ULEA UR4, UR6, UR4, 0x18 ;  /* 0x0000000406047291 */ /* 0x008fe2000f8ec0ff */
[----:B0-----:R-:W-:Y:S01]  /*0370*/  IMAD R2, R9, UR7, RZ ;  /* 0x0000000709027c24 */ /* 0x001fe2000f8e02ff */
[----:B------:R-:W-:Y:S01]  /*0380*/  UIMAD UR5, UR5, UR8, UR5 ;  /* 0x00000008050572a4 */ /* 0x000fe2000f8e0205 */
[----:B------:R-:W-:Y:S01]  /*0390*/  IMAD.IADD R0, R7, 0x1, R0 ;  /* 0x0000000107007824 */ /* 0x000fe200078e0200 */
[----:B------:R-:W-:Y:S01]  /*03a0*/  UIADD3 UR8, UPT, UPT, UR8, 0x1, URZ ;  /* 0x0000000108087890 */ /* 0x000fe2000fffe0ff */
[----:B------:R-:W-:Y:S01]  /*03b0*/  IMAD.U32 R3, RZ, RZ, UR7 ;  /* 0x00000007ff037e24 */ /* 0x000fe2000f8e00ff */
[----:B------:R-:W-:-:S02]  /*03c0*/  LEA R2, R2, UR4, 0x4 ;  /* 0x0000000402027c11 */ /* 0x000fc4000f8e20ff */
[----:B------:R-:W-:Y:S02]  /*03d0*/  LOP3.LUT R0, R0, 0xffff, RZ, 0xc0, !PT ;  /* 0x0000ffff00007812 */ /* 0x000fe400078ec0ff */
[----:B------:R-:W-:Y:S02]  /*03e0*/  LEA R3, R3, R2, 0x3 ;  /* 0x0000000203037211 */ /* 0x000fe400078e18ff */
[----:B------:R-:W-:Y:S01]  /*03f0*/  ISETP.GE.U32.AND P0, PT, R0, UR7, PT ;  /* 0x0000000700007c0c */ /* 0x000fe2000bf06070 */
[----:B-----5:R-:W-:-:S12]  /*0400*/  IMAD R4, R5, UR5, RZ ;  /* 0x0000000505047c24 */ /* 0x020fd8000f8e02ff */
[----:B------:R-:W-:Y:S05]  /*0410*/  @P0 BRA `(.L_x_1) ;  /* 0x0000000000180947 */ /* 0x000fea0003800000 */
[----:B------:R-:W-:-:S07]  /*0420*/  IMAD.MOV.U32 R6, RZ, RZ, R0 ;  /* 0x000000ffff067224 */ /* 0x000fce00078e0000 */
.L_x_2:
[C---:B------:R-:W-:Y:S02]  /*0430*/  IMAD R5, R6.reuse, 0x8, R3 ;  /* 0x0000000806057824 */ /* 0x040fe400078e0203 */
[----:B------:R-:W-:-:S03]  /*0440*/  VIADD R6, R6, UR9 ;  /* 0x0000000906067c36 */ /* 0x000fc60008000000 */
[----:B------:R0:W-:Y:S02]  /*0450*/  STS.64 [R5], RZ ;  /* 0x000000ff05007388 */ /* 0x0001e40000000a00 */
[----:B------:R-:W-:-:S13]  /*0460*/  ISETP.GE.U32.AND P0, PT, R6, UR7, PT ;  /* 0x0000000706007c0c */ /* 0x000fda000bf06070 */
[----:B0-----:R-:W-:Y:S05]  /*0470*/  @!P0 BRA `(.L_x_2) ;  /* 0xfffffffc00ec8947 */ /* 0x001fea000383ffff */
.L_x_1:
[----:B------:R-:W-:Y:S05]  /*0480*/  BSYNC.RECONVERGENT B0 ;  /* 0x0000000000007941 */ /* 0x000fea0003800200 */
.L_x_0:
[----:B------:R-:W-:Y:S01]  /*0490*/  BAR.SYNC.DEFER_BLOCKING 0x0 ;  /* 0x0000000000007b1d */ /* 0x000fe20000010000 */
[----:B------:R-:W-:Y:S02]  /*04a0*/  UIMAD UR4, UR8, UR7, URZ ;  /* 0x00000007080472a4 */ /* 0x000fe4000f8e02ff */
[----:B------:R-:W-:Y:S02]  /*04b0*/  USHF.R.U32.HI UR18, URZ, 0x1, UR7 ;  /* 0x00000001ff127899 */ /* 0x000fe40008011607 */
[----:B------:R-:W-:Y:S02]  /*04c0*/  UISETP.LT.U32.AND UP0, UPT, UR8, 0x1, UPT ;  /* 0x000000010800788c */ /* 0x000fe4000bf01070 */
[----:B------:R-:W-:Y:S01]  /*04d0*/  IMAD R5, R11, UR4, RZ ;  /* 0x000000040b057c24 */ /* 0x000fe2000f8e02ff */
[----:B------:R-:W-:Y:S02]  /*04e0*/  UIADD3 UR19, UPT, UPT, UR18, -0x1, UR9 ;  /* 0xffffffff12137890 */ /* 0x000fe4000fffe009 */
[----:B------:R-:W-:Y:S01]  /*04f0*/  USEL UR22, UR8, 0x1, !UP0 ;  /* 0x0000000108167887 */ /* 0x000fe2000c000000 */
[----:B------:R-:W-:-:S11]  /*0500*/  UMOV UR4, URZ ;  /* 0x000000ff00047c82 */ /* 0x000fd60008000000 */
.L_x_32:
[----:B------:R-:W0:Y:S02]  /*0510*/  LDCU UR5, c[0x0][0x400] ;  /* 0x00008000ff0577ac */ /* 0x000e240008000800 */
[----:B0-----:R-:W-:-:S09]  /*0520*/  UISETP.NE.AND UP0, UPT, UR5, URZ, UPT ;  /* 0x000000ff0500728c */ /* 0x001fd2000bf05270 */
[----:B-1----:R-:W-:Y:S05]  /*0530*/  BRA.U !UP0, `(.L_x_3) ;  /* 0x0000001908087547 */ /* 0x002fea000b800000 */
[----:B------:R-:W0:Y:S01]  /*0540*/  LDC R6, c[0x0][0x3f4] ;  /* 0x0000fd00ff067b82 */ /* 0x000e220000000800 */
[----:B------:R-:W-:Y:S01]  /*0550*/  UMOV UR5, URZ ;  /* 0x000000ff00057c82 */ /* 0x000fe20008000000 */
[----:B0-----:R-:W-:-:S05]  /*0560*/  IMAD R6, R6, UR4, RZ ;  /* 0x0000000406067c24 */ /* 0x001fca000f8e02ff */
[----:B------:R-:W-:-:S05]  /*0570*/  IADD3 R6, P0, PT, R6, R5, RZ ;  /* 0x0000000506067210 */ /* 0x000fca0007f1e0ff */
[----:B------:R-:W-:-:S08]  /*0580*/  IMAD.X R7, RZ, RZ, RZ, P0 ;  /* 0x000000ffff077224 */ /* 0x000fd000000e06ff */
.L_x_31:
[----:B------:R-:W0:Y:S01]  /*0590*/  LDCU UR7, c[0x0][0x3f4] ;  /* 0x00007e80ff0777ac */ /* 0x000e220008000800 */
[----:B------:R-:W-:Y:S01]  /*05a0*/  BSSY.RECONVERGENT B0, `(.L_x_4) ;  /* 0x0000024000007945 */ /* 0x000fe20003800200 */
[----:B-1----:R-:W1:Y:S01]  /*05b0*/  LDCU.64 UR12, c[0x0][0x3c0] ;  /* 0x00007800ff0c77ac */ /* 0x002e620008000a00 */
[----:B------:R-:W2:Y:S01]  /*05c0*/  LDCU.64 UR10, c[0x0][0x388] ;  /* 0x00007100ff0a77ac */ /* 0x000ea20008000a00 */
[----:B------:R-:W3:Y:S01]  /*05d0*/  LDCU.128 UR24, c[0x0][0x3e0] ;  /* 0x00007c00ff1877ac */ /* 0x000ee20008000c00 */
[----:B0-----:R-:W-:-:S13]  /*05e0*/  ISETP.GE.U32.AND P2, PT, R0, UR7, PT ;  /* 0x0000000700007c0c */ /* 0x001fda000bf46070 */
[----:B-123--:R-:W-:Y:S05]  /*05f0*/  @P2 BRA `(.L_x_5) ;  /* 0x0000000000782947 */ /* 0x00efea0003800000 */
[----:B------:R-:W0:Y:S01]  /*0600*/  LDCU UR6, c[0x0][0x400] ;  /* 0x00008000ff0677ac */ /* 0x000e220008000800 */
[----:B------:R-:W1:Y:S01]  /*0610*/  LDC R8, c[0x0][0x3f0] ;  /* 0x0000fc00ff087b82 */ /* 0x000e620000000800 */
[----:B------:R-:W-:Y:S01]  /*0620*/  IMAD.MOV.U32 R9, RZ, RZ, R0 ;  /* 0x000000ffff097224 */ /* 0x000fe200078e0000 */
[----:B0-----:R-:W-:-:S06]  /*0630*/  UIADD3 UR6, UPT, UPT, UR5, -UR6, URZ ;  /* 0x8000000605067290 */ /* 0x001fcc000fffe0ff */
[----:B------:R-:W-:-:S05]  /*0640*/  MOV R11, UR6 ;  /* 0x00000006000b7c02 */ /* 0x000fca0008000f00 */
[----:B-1----:R-:W-:-:S07]  /*0650*/  IMAD R8, R11, R8, 0x40 ;  /* 0x000000400b087424 */ /* 0x002fce00078e0208 */
.L_x_6:
[----:B0-----:R-:W-:-:S05]  /*0660*/  IADD3 R11, P0, PT, R9, R6, RZ ;  /* 0x00000006090b7210 */ /* 0x001fca0007f1e0ff */
[----:B------:R-:W-:Y:S01]  /*0670*/  IMAD.X R12, RZ, RZ, R7, P0 ;  /* 0x000000ffff0c7224 */ /* 0x000fe200000e0607 */
[----:B------:R-:W-:-:S04]  /*0680*/  LEA R10, P0, R11, UR10, 0x3 ;  /* 0x0000000a0b0a7c11 */ /* 0x000fc8000f8018ff */
[----:B------:R-:W-:-:S06]  /*0690*/  LEA.HI.X R11, R11, UR11, R12, 0x3, P0 ;  /* 0x0000000b0b0b7c11 */ /* 0x000fcc00080f1c0c */
[----:B------:R-:W2:Y:S02]  /*06a0*/  LDG.E.64.CONSTANT R10, desc[UR14][R10.64] ;  /* 0x0000000e0a0a7981 */ /* 0x000ea4000c1e9b00 */
[-CC-:B--2---:R-:W-:Y:S02]  /*06b0*/  SHF.R.U64 R15, R10, R8.reuse, R11.reuse ;  /* 0x000000080a0f7219 */ /* 0x184fe4000000120b */
[----:B------:R-:W-:Y:S02]  /*06c0*/  SHF.R.U32.HI R14, RZ, R8, R11 ;  /* 0x00000008ff0e7219 */ /* 0x000fe4000001160b */
[----:B------:R-:W-:-:S04]  /*06d0*/  IADD3 R15, P0, PT, R15, UR24, RZ ;  /* 0x000000180f0f7c10 */ /* 0x000fc8000ff1e0ff */
[----:B------:R-:W-:Y:S02]  /*06e0*/  IADD3.X R14, PT, PT, R14, UR25, RZ, P0, !PT ;  /* 0x000000190e0e7c10 */ /* 0x000fe400087fe4ff */
[----:B------:R-:W-:Y:S02]  /*06f0*/  LOP3.LUT R15, R15, UR26, RZ, 0xc0, !PT ;  /* 0x0000001a0f0f7c12 */ /* 0x000fe4000f8ec0ff */
[----:B------:R-:W-:Y:S02]  /*0700*/  LOP3.LUT R14, R14, UR27, RZ, 0xc0, !PT ;  /* 0x0000001b0e0e7c12 */ /* 0x000fe4000f8ec0ff */
[----:B------:R-:W-:-:S04]  /*0710*/  IADD3 R15, P0, PT, R15, -UR24, RZ ;  /* 0x800000180f0f7c10 */ /* 0x000fc8000ff1e0ff */
[----:B------:R-:W-:-:S04]  /*0720*/  IADD3.X R14, PT, PT, R14, ~UR25, RZ, P0, !PT ;  /* 0x800000190e0e7c10 */ /* 0x000fc800087fe4ff */
[--C-:B------:R-:W-:Y:S02]  /*0730*/  SHF.R.S32.HI R12, RZ, 0x1f, R14.reuse ;  /* 0x0000001fff0c7819 */ /* 0x100fe4000001140e */
[----:B------:R-:W-:Y:S02]  /*0740*/  SHF.R.S32.HI R13, RZ, 0x1f, R14 ;  /* 0x0000001fff0d7819 */ /* 0x000fe4000001140e */
[----:B------:R-:W-:Y:S02]  /*0750*/  LOP3.LUT R10, R12, UR12, RZ, 0xc0, !PT ;  /* 0x0000000c0c0a7c12 */ /* 0x000fe4000f8ec0ff */
[----:B------:R-:W-:Y:S01]  /*0760*/  LOP3.LUT R11, R13, UR13, RZ, 0xc0, !PT ;  /* 0x0000000d0d0b7c12 */ /* 0x000fe2000f8ec0ff */
[C---:B------:R-:W-:Y:S01]  /*0770*/  IMAD R13, R9.reuse, 0x8, R2 ;  /* 0x00000008090d7824 */ /* 0x040fe200078e0202 */
[----:B------:R-:W-:Y:S02]  /*0780*/  IADD3 R10, P0, PT, R10, R15, RZ ;  /* 0x0000000f0a0a7210 */ /* 0x000fe40007f1e0ff */
[----:B------:R-:W-:-:S03]  /*0790*/  IADD3 R9, PT, PT, R9, UR9, RZ ;  /* 0x0000000909097c10 */ /* 0x000fc6000fffe0ff */
[----:B------:R-:W-:Y:S01]  /*07a0*/  IMAD.X R11, R11, 0x1, R14, P0 ;  /* 0x000000010b0b7824 */ /* 0x000fe200000e060e */
[----:B------:R-:W-:-:S04]  /*07b0*/  ISETP.GE.U32.AND P0, PT, R9, UR7, PT ;  /* 0x0000000709007c0c */ /* 0x000fc8000bf06070 */
[----:B------:R0:W-:Y:S09]  /*07c0*/  STS.64 [R13], R10 ;  /* 0x0000000a0d007388 */ /* 0x0001f20000000a00 */
[----:B------:R-:W-:Y:S05]  /*07d0*/  @!P0 BRA `(.L_x_6) ;  /* 0xfffffffc00a08947 */ /* 0x000fea000383ffff */
.L_x_5:
[----:B------:R-:W-:Y:S05]  /*07e0*/  BSYNC.RECONVERGENT B0 ;  /* 0x0000000000007941 */ /* 0x000fea0003800200 */
.L_x_4:
[----:B------:R-:W1:Y:S02]  /*07f0*/  LDCU UR6, c[0x0][0x3f8] ;  /* 0x00007f00ff0677ac */ /* 0x000e640008000800 */
[----:B-1----:R-:W-:Y:S01]  /*0800*/  UISETP.NE.AND UP0, UPT, UR6, URZ, UPT ;  /* 0x000000ff0600728c */ /* 0x002fe2000bf05270 */
[----:B------:R-:W-:Y:S08]  /*0810*/  BAR.SYNC.DEFER_BLOCKING 0x0 ;  /* 0x0000000000007b1d */ /* 0x000ff00000010000 */
[----:B------:R-:W-:Y:S05]  /*0820*/  BRA.U !UP0, `(.L_x_7) ;  /* 0x0000000508d47547 */ /* 0x000fea000b800000 */
[----:B------:R-:W1:Y:S01]  /*0830*/  I2F.U32.RP R8, UR9 ;  /* 0x0000000900087d06 */ /* 0x000e620008209000 */
[----:B------:R-:W-:Y:S01]  /*0840*/  UIADD3 UR10, UPT, UPT, URZ, -UR9, URZ ;  /* 0x80000009ff0a7290 */ /* 0x000fe2000fffe0ff */
[----:B------:R-:W-:Y:S01]  /*0850*/  UMOV UR6, URZ ;  /* 0x000000ff00067c82 */ /* 0x000fe20008000000 */
[----:B------:R-:W-:-:S05]  /*0860*/  UISETP.NE.U32.AND UP2, UPT, UR9, URZ, UPT ;  /* 0x000000ff0900728c */ /* 0x000fca000bf45070 */
[----:B-1----:R-:W1:Y:S02]  /*0870*/  MUFU.RCP R8, R8 ;  /* 0x0000000800087308 */ /* 0x002e640000001000 */
[----:B-1----:R-:W-:-:S06]  /*0880*/  VIADD R9, R8, 0xffffffe ;  /* 0x0ffffffe08097836 */ /* 0x002fcc0000000000 */
[----:B------:R-:W1:Y:S02]  /*0890*/  F2I.FTZ.U32.TRUNC.NTZ R9, R9 ;  /* 0x0000000900097305 */ /* 0x000e64000021f000 */
[----:B-1----:R-:W-:-:S13]  /*08a0*/  R2UR UR7, R9 ;  /* 0x00000000090772ca */ /* 0x002fda00000e0000 */
[----:B------:R-:W-:-:S04]  /*08b0*/  UIMAD UR10, UR10, UR7, URZ ;  /* 0x000000070a0a72a4 */ /* 0x000fc8000f8e02ff */
[----:B------:R-:W-:-:S04]  /*08c0*/  UIMAD.WIDE.U32 UR6, UR7, UR10, UR6 ;  /* 0x0000000a070672a5 */ /* 0x000fc8000f8e0006 */
[----:B------:R-:W-:-:S04]  /*08d0*/  UIMAD.WIDE.U32 UR6, UR7, UR19, URZ ;  /* 0x00000013070672a5 */ /* 0x000fc8000f8e00ff */
[----:B------:R-:W-:-:S04]  /*08e0*/  UIADD3 UR6, UPT, UPT, -UR7, URZ, URZ ;  /* 0x000000ff07067290 */ /* 0x000fc8000fffe1ff */
[----:B------:R-:W-:-:S04]  /*08f0*/  UIMAD UR6, UR9, UR6, UR19 ;  /* 0x00000006090672a4 */ /* 0x000fc8000f8e0213 */
[----:B------:R-:W-:-:S11]  /*0900*/  UISETP.GE.U32.AND UP0, UPT, UR6, UR9, UPT ;  /* 0x000000090600728c */ /* 0x000fd6000bf06070 */
[----:B------:R-:W-:Y:S02]  /*0910*/  @UP0 UIADD3 UR6, UPT, UPT, -UR9, UR6, URZ ;  /* 0x0000000609060290 */ /* 0x000fe4000fffe1ff */
[----:B------:R-:W-:Y:S02]  /*0920*/  @UP0 UIADD3 UR7, UPT, UPT, UR7, 0x1, URZ ;  /* 0x0000000107070890 */ /* 0x000fe4000fffe0ff */
[----:B------:R-:W-:-:S03]  /*0930*/  UISETP.GE.U32.AND UP1, UPT, UR6, UR9, UPT ;  /* 0x000000090600728c */ /* 0x000fc6000bf26070 */
[----:B------:R-:W-:-:S08]  /*0940*/  UMOV UR6, URZ ;  /* 0x000000ff00067c82 */ /* 0x000fd00008000000 */
[----:B------:R-:W-:Y:S02]  /*0950*/  @UP1 UIADD3 UR7, UPT, UPT, UR7, 0x1, URZ ;  /* 0x0000000107071890 */ /* 0x000fe4000fffe0ff */
[----:B------:R-:W-:-:S12]  /*0960*/  @!UP2 ULOP3.LUT UR7, URZ, UR9, URZ, 0x33, !UPT ;  /* 0x00000009ff07a292 */ /* 0x000fd8000f8e33ff */
.L_x_11:
[----:B-1----:R-:W1:Y:S01]  /*0970*/  LDCU UR11, c[0x0][0x3f8] ;  /* 0x00007f00ff0b77ac */ /* 0x002e620008000800 */
[----:B------:R-:W2:Y:S01]  /*0980*/  LDCU UR12, c[0x0][0x3f4] ;  /* 0x00007e80ff0c77ac */ /* 0x000ea20008000800 */
[----:B------:R-:W-:Y:S02]  /*0990*/  UISETP.GT.U32.AND UP0, UPT, UR9, UR19, UPT ;  /* 0x000000130900728c */ /* 0x000fe4000bf04070 */
[----:B------:R-:W-:-:S04]  /*09a0*/  UIADD3 UR10, UPT, UPT, UR6, 0x1, URZ ;  /* 0x00000001060a7890 */ /* 0x000fc8000fffe0ff */
[----:B-1----:R-:W-:-:S03]  /*09b0*/  UISETP.NE.AND UP1, UPT, UR10, UR11, UPT ;  /* 0x0000000b0a00728c */ /* 0x002fc6000bf25270 */
[----:B------:R-:W-:Y:S01]  /*09c0*/  UMOV UR11, UR6 ;  /* 0x00000006000b7c82 */ /* 0x000fe20008000000 */
[----:B--2---:R-:W-:Y:S02]  /*09d0*/  USHF.R.U32.HI UR12, URZ, UR10, UR12 ;  /* 0x0000000aff0c7299 */ /* 0x004fe4000801160c */
[----:B------:R-:W-:Y:S01]  /*09e0*/  UMOV UR6, UR10 ;  /* 0x0000000a00067c82 */ /* 0x000fe20008000000 */
[----:B------:R-:W-:Y:S09]  /*09f0*/  BRA.U UP0, `(.L_x_8) ;  /* 0x0000000500587547 */ /* 0x000ff2000b800000 */
[----:B------:R-:W1:Y:S01]  /*0a00*/  I2F.U32.RP R8, UR12 ;  /* 0x0000000c00087d06 */ /* 0x000e620008209000 */
[----:B------:R-:W-:Y:S02]  /*0a10*/  IMAD R9, RZ, RZ, -UR12 ;  /* 0x8000000cff097e24 */ /* 0x000fe4000f8e02ff */
[----:B------:R-:W-:Y:S02]  /*0a20*/  HFMA2 R25, -RZ, RZ, 0, 0 ;  /* 0x00000000ff197431 */ /* 0x000fe400000001ff */
[----:B------:R-:W-:Y:S01]  /*0a30*/  IMAD.MOV.U32 R22, RZ, RZ, RZ ;  /* 0x000000ffff167224 */ /* 0x000fe200078e00ff */
[----:B------:R-:W-:Y:S01]  /*0a40*/  BSSY.RECONVERGENT B0, `(.L_x_8) ;  /* 0x0000051000007945 */ /* 0x000fe20003800200 */
[----:B------:R-:W-:Y:S01]  /*0a50*/  ISETP.NE.U32.AND P3, PT, RZ, UR12, PT ;  /* 0x0000000cff007c0c */ /* 0x000fe2000bf65070 */
[----:B------:R-:W-:Y:S01]  /*0a60*/  UMOV UR10, 0x1 ;  /* 0x00000001000a7882 */ /* 0x000fe20000000000 */
[----:B------:R-:W-:Y:S02]  /*0a70*/  USHF.L.U32 UR13, UR12, 0x1, URZ ;  /* 0x000000010c0d7899 */ /* 0x000fe400080006ff */
[----:B------:R-:W-:Y:S01]  /*0a80*/  USHF.L.U32 UR10, UR10, UR11, URZ ;  /* 0x0000000b0a0a7299 */ /* 0x000fe200080006ff */
[----:B-1----:R-:W1:Y:S02]  /*0a90*/  MUFU.RCP R8, R8 ;  /* 0x0000000800087308 */ /* 0x002e640000001000 */
[----:B-1----:R-:W-:-:S06]  /*0aa0*/  VIADD R23, R8, 0xffffffe ;  /* 0x0ffffffe08177836 */ /* 0x002fcc0000000000 */
[----:B------:R-:W1:Y:S02]  /*0ab0*/  F2I.FTZ.U32.TRUNC.NTZ R23, R23 ;  /* 0x0000001700177305 */ /* 0x000e64000021f000 */
[----:B-1----:R-:W-:-:S04]  /*0ac0*/  IMAD R9, R9, R23, RZ ;  /* 0x0000001709097224 */ /* 0x002fc800078e02ff */
[----:B------:R-:W-:Y:S01]  /*0ad0*/  IMAD.HI.U32 R22, R23, R9, R22 ;  /* 0x0000000917167227 */ /* 0x000fe200078e0016 */
[----:B------:R-:W-:-:S07]  /*0ae0*/  LOP3.LUT R23, RZ, UR12, RZ, 0x33, !PT ;  /* 0x0000000cff177c12 */ /* 0x000fce000f8e33ff */
.L_x_10:
[----:B------:R-:W-:-:S05]  /*0af0*/  IMAD R15, R25, UR9, R0 ;  /* 0x00000009190f7c24 */ /* 0x000fca000f8e0200 */
[----:B------:R-:W-:-:S13]  /*0b00*/  ISETP.GE.U32.AND P0, PT, R15, UR18, PT ;  /* 0x000000120f007c0c */ /* 0x000fda000bf06070 */
[----:B-1----:R-:W-:Y:S05]  /*0b10*/  @P0 BRA `(.L_x_9) ;  /* 0x00000004000c0947 */ /* 0x002fea0003800000 */
[----:B0-----:R-:W-:-:S04]  /*0b20*/  IMAD.HI.U32 R10, R22, R15, RZ ;  /* 0x0000000f160a7227 */ /* 0x001fc800078e00ff */
[----:B------:R-:W-:-:S04]  /*0b30*/  IMAD.MOV R8, RZ, RZ, -R10 ;  /* 0x000000ffff087224 */ /* 0x000fc800078e0a0a */
[----:B------:R-:W-:-:S05]  /*0b40*/  IMAD R8, R8, UR12, R15 ;  /* 0x0000000c08087c24 */ /* 0x000fca000f8e020f */
[----:B------:R-:W-:-:S13]  /*0b50*/  ISETP.GE.U32.AND P0, PT, R8, UR12, PT ;  /* 0x0000000c08007c0c */ /* 0x000fda000bf06070 */
[----:B------:R-:W-:Y:S02]  /*0b60*/  @P0 VIADD R8, R8, -UR12 ;  /* 0x8000000c08080c36 */ /* 0x000fe40008000000 */
[----:B------:R-:W-:-:S03]  /*0b70*/  @P0 VIADD R10, R10, 0x1 ;  /* 0x000000010a0a0836 */ /* 0x000fc60000000000 */
[----:B------:R-:W-:Y:S02]  /*0b80*/  ISETP.GE.U32.AND P1, PT, R8, UR12, PT ;  /* 0x0000000c08007c0c */ /* 0x000fe4000bf26070 */
[----:B------:R-:W0:Y:S11]  /*0b90*/  LDC.64 R8, c[0x0][0x3a8] ;  /* 0x0000ea00ff087b82 */ /* 0x000e360000000a00 */
[----:B------:R-:W-:-:S05]  /*0ba0*/  @P1 VIADD R10, R10, 0x1 ;  /* 0x000000010a0a1836 */ /* 0x000fca0000000000 */
[----:B------:R-:W-:Y:S02]  /*0bb0*/  SEL R12, R23, R10, !P3 ;  /* 0x0000000a170c7207 */ /* 0x000fe40005800000 */
[----:B------:R-:W1:Y:S02]  /*0bc0*/  LDC.64 R10, c[0x0][0x3a0] ;  /* 0x0000e800ff0a7b82 */ /* 0x000e640000000a00 */
[----:B------:R-:W-:-:S05]  /*0bd0*/  IADD3 R13, PT, PT, R12, UR10, RZ ;  /* 0x0000000a0c0d7c10 */ /* 0x000fca000fffe0ff */
[----:B0-----:R-:W-:-:S06]  /*0be0*/  IMAD.WIDE.U32 R8, R13, 0x8, R8 ;  /* 0x000000080d087825 */ /* 0x001fcc00078e0008 */
[----:B------:R-:W2:Y:S01]  /*0bf0*/  LDG.E.64.CONSTANT R8, desc[UR14][R8.64] ;  /* 0x0000000e08087981 */ /* 0x000ea2000c1e9b00 */
[----:B-1----:R-:W-:-:S06]  /*0c00*/  IMAD.WIDE.U32 R10, R13, 0x8, R10 ;  /* 0x000000080d0a7825 */ /* 0x002fcc00078e000a */
[----:B------:R-:W3:Y:S01]  /*0c10*/  LDG.E.64.CONSTANT R10, desc[UR14][R10.64] ;  /* 0x0000000e0a0a7981 */ /* 0x000ee2000c1e9b00 */
[----:B------:R-:W-:Y:S01]  /*0c20*/  IMAD.MOV R13, RZ, RZ, -R12 ;  /* 0x000000ffff0d7224 */ /* 0x000fe200078e0a0c */
[----:B------:R-:W-:-:S03]  /*0c30*/  IADD3 R25, PT, PT, R25, 0x1, RZ ;  /* 0x0000000119197810 */ /* 0x000fc60007ffe0ff */
[----:B------:R-:W-:Y:S02]  /*0c40*/  IMAD R13, R13, UR12, R15 ;  /* 0x0000000c0d0d7c24 */ /* 0x000fe4000f8e020f */
[----:B------:R-:W-:Y:S02]  /*0c50*/  IMAD.U32 R15, RZ, RZ, UR12 ;  /* 0x0000000cff0f7e24 */ /* 0x000fe4000f8e00ff */
[----:B------:R-:W-:-:S04]  /*0c60*/  IMAD R13, R12, UR13, R13 ;  /* 0x0000000d0c0d7c24 */ /* 0x000fc8000f8e020d */
[----:B------:R-:W-:-:S04]  /*0c70*/  IMAD R26, R13, 0x8, R2 ;  /* 0x000000080d1a7824 */ /* 0x000fc800078e0202 */
[----:B------:R-:W-:Y:S02]  /*0c80*/  IMAD R24, R15, 0x8, R26 ;  /* 0x000000080f187824 */ /* 0x000fe400078e021a */
[----:B------:R-:W0:Y:S03]  /*0c90*/  LDC.64 R14, c[0x0][0x3c0] ;  /* 0x0000f000ff0e7b82 */ /* 0x000e260000000a00 */
[----:B------:R-:W2:Y:S02]  /*0ca0*/  LDS.64 R12, [R24] ;  /* 0x00000000180c7984 */ /* 0x000ea40000000a00 */
[----:B--2---:R-:W-:-:S04]  /*0cb0*/  IMAD.WIDE.U32 R16, R13, R8, RZ ;  /* 0x000000080d107225 */ /* 0x004fc800078e00ff */
[----:B------:R-:W-:-:S04]  /*0cc0*/  IMAD.WIDE.U32 R18, R12, R8, RZ ;  /* 0x000000080c127225 */ /* 0x000fc800078e00ff */
[----:B------:R-:W-:-:S04]  /*0cd0*/  IMAD.WIDE.U32 R16, P0, R9, R12, R16 ;  /* 0x0000000c09107225 */ /* 0x000fc80007800010 */
[----:B------:R-:W-:Y:S01]  /*0ce0*/  IMAD.MOV.U32 R20, RZ, RZ, R17 ;  /* 0x000000ffff147224 */ /* 0x000fe200078e0011 */
[----:B------:R-:W-:Y:S02]  /*0cf0*/  IADD3.X R21, PT, PT, RZ, RZ, RZ, P0, !PT ;  /* 0x000000ffff157210 */ /* 0x000fe400007fe4ff */
[----:B------:R-:W-:Y:S02]  /*0d00*/  IADD3 RZ, P0, PT, R19, R16, RZ ;  /* 0x0000001013ff7210 */ /* 0x000fe40007f1e0ff */
[----:B------:R-:W1:Y:S03]  /*0d10*/  LDS.64 R16, [R26] ;  /* 0x000000001a107984 */ /* 0x000e660000000a00 */
[----:B------:R-:W-:-:S04]  /*0d20*/  IMAD.WIDE.U32.X R8, R9, R13, R20, P0 ;  /* 0x0000000d09087225 */ /* 0x000fc800000e0414 */
[----:B0-----:R-:W-:Y:S02]  /*0d30*/  IMAD R9, R9, R14, RZ ;  /* 0x0000000e09097224 */ /* 0x001fe400078e02ff */
[----:B---3--:R-:W-:Y:S02]  /*0d40*/  IMAD R13, R13, R10, RZ ;  /* 0x0000000a0d0d7224 */ /* 0x008fe400078e02ff */
[C---:B------:R-:W-:Y:S02]  /*0d50*/  IMAD R19, R8.reuse, R15, R9 ;  /* 0x0000000f08137224 */ /* 0x040fe400078e0209 */
[----:B------:R-:W-:-:S04]  /*0d60*/  IMAD.WIDE.U32 R8, R8, R14, RZ ;  /* 0x0000000e08087225 */ /* 0x000fc800078e00ff */
[----:B------:R-:W-:Y:S01]  /*0d70*/  IMAD.IADD R9, R9, 0x1, R19 ;  /* 0x0000000109097824 */ /* 0x000fe200078e0213 */
[----:B------:R-:W-:Y:S01]  /*0d80*/  IADD3 R8, P0, PT, RZ, -R8, RZ ;  /* 0x80000008ff087210 */ /* 0x000fe20007f1e0ff */
[----:B------:R-:W-:-:S04]  /*0d90*/  IMAD R13, R11, R12, R13 ;  /* 0x0000000c0b0d7224 */ /* 0x000fc800078e020d */
[----:B------:R-:W-:Y:S02]  /*0da0*/  IMAD.X R9, RZ, RZ, ~R9, P0 ;  /* 0x000000ffff097224 */ /* 0x000fe400000e0e09 */
[----:B------:R-:W-:-:S05]  /*0db0*/  IMAD.WIDE.U32 R8, R10, R12, R8 ;  /* 0x0000000c0a087225 */ /* 0x000fca00078e0008 */
[----:B------:R-:W-:Y:S02]  /*0dc0*/  IADD3 R10, PT, PT, R9, R13, RZ ;  /* 0x0000000d090a7210 */ /* 0x000fe40007ffe0ff */
[----:B------:R-:W-:-:S04]  /*0dd0*/  ISETP.GE.U32.AND P0, PT, R8, R14, PT ;  /* 0x0000000e0800720c */ /* 0x000fc80003f06070 */
[----:B------:R-:W-:-:S04]  /*0de0*/  ISETP.GE.U32.AND.EX P0, PT, R10, R15, PT, P0 ;  /* 0x0000000f0a00720c */ /* 0x000fc80003f06100 */
[----:B------:R-:W-:Y:S02]  /*0df0*/  SEL R19, R14, RZ, P0 ;  /* 0x000000ff0e137207 */ /* 0x000fe40000000000 */
[----:B------:R-:W-:Y:S02]  /*0e00*/  SEL R21, R15, RZ, P0 ;  /* 0x000000ff0f157207 */ /* 0x000fe40000000000 */
[----:B------:R-:W-:-:S04]  /*0e10*/  IADD3 R19, P1, PT, -R19, R8, RZ ;  /* 0x0000000813137210 */ /* 0x000fc80007f3e1ff */
[-C--:B-1----:R-:W-:Y:S01]  /*0e20*/  IADD3 R13, P4, PT, R16, R19.reuse, RZ ;  /* 0x00000013100d7210 */ /* 0x082fe20007f9e0ff */
[----:B------:R-:W-:Y:S01]  /*0e30*/  IMAD.X R21, R10, 0x1, ~R21, P1 ;  /* 0x000000010a157824 */ /* 0x000fe200008e0e15 */
[----:B------:R-:W-:Y:S02]  /*0e40*/  ISETP.GE.U32.AND P1, PT, R16, R19, PT ;  /* 0x000000131000720c */ /* 0x000fe40003f26070 */
[----:B------:R-:W-:Y:S01]  /*0e50*/  ISETP.GE.U32.AND P0, PT, R13, R14, PT ;  /* 0x0000000e0d00720c */ /* 0x000fe20003f06070 */
[C---:B------:R-:W-:Y:S01]  /*0e60*/  IMAD.X R12, R17.reuse, 0x1, R21, P4 ;  /* 0x00000001110c7824 */ /* 0x040fe200020e0615 */
[----:B------:R-:W-:-:S04]  /*0e70*/  ISETP.GE.U32.AND.EX P1, PT, R17, R21, PT, P1 ;  /* 0x000000151100720c */ /* 0x000fc80003f26110 */
[----:B------:R-:W-:Y:S02]  /*0e80*/  ISETP.GE.U32.AND.EX P0, PT, R12, R15, PT, P0 ;  /* 0x0000000f0c00720c */ /* 0x000fe40003f06100 */
[C---:B------:R-:W-:Y:S02]  /*0e90*/  SEL R9, R14.reuse, RZ, !P1 ;  /* 0x000000ff0e097207 */ /* 0x040fe40004800000 */
[----:B------:R-:W-:Y:S02]  /*0ea0*/  SEL R10, R14, RZ, P0 ;  /* 0x000000ff0e0a7207 */ /* 0x000fe40000000000 */
[----:B------:R-:W-:Y:S02]  /*0eb0*/  SEL R11, R15, RZ, !P1 ;  /* 0x000000ff0f0b7207 */ /* 0x000fe40004800000 */
[----:B------:R-:W-:Y:S02]  /*0ec0*/  IADD3 R8, P4, P5, R9, R16, -R19 ;  /* 0x0000001009087210 */ /* 0x000fe40007d9e813 */
[----:B------:R-:W-:-:S02]  /*0ed0*/  IADD3 R10, P1, PT, -R10, R13, RZ ;  /* 0x0000000d0a0a7210 */ /* 0x000fc40007f3e1ff */
[----:B------:R-:W-:Y:S02]  /*0ee0*/  SEL R15, R15, RZ, P0 ;  /* 0x000000ff0f0f7207 */ /* 0x000fe40000000000 */
[----:B------:R-:W-:Y:S02]  /*0ef0*/  IADD3.X R9, PT, PT, R11, R17, ~R21, P4, P5 ;  /* 0x000000110b097210 */ /* 0x000fe400027eac15 */
[----:B------:R-:W-:Y:S01]  /*0f00*/  ISETP.GE.U32.AND P0, PT, R25, UR7, PT ;  /* 0x0000000719007c0c */ /* 0x000fe2000bf06070 */
[----:B------:R-:W-:-:S05]  /*0f10*/  IMAD.X R11, R12, 0x1, ~R15, P1 ;  /* 0x000000010c0b7824 */ /* 0x000fca00008e0e0f */
[----:B------:R1:W-:Y:S04]  /*0f20*/  STS.64 [R26], R10 ;  /* 0x0000000a1a007388 */ /* 0x0003e80000000a00 */
[----:B------:R1:W-:Y:S03]  /*0f30*/  STS.64 [R24], R8 ;  /* 0x0000000818007388 */ /* 0x0003e60000000a00 */
[----:B------:R-:W-:Y:S05]  /*0f40*/  @!P0 BRA `(.L_x_10) ;  /* 0xfffffff800e88947 */ /* 0x000fea000383ffff */
.L_x_9:
[----:B------:R-:W-:Y:S05]  /*0f50*/  BSYNC.RECONVERGENT B0 ;  /* 0x0000000000007941 */ /* 0x000fea0003800200 */
.L_x_8:
[----:B------:R-:W-:Y:S06]  /*0f60*/  BAR.SYNC.DEFER_BLOCKING 0x0 ;  /* 0x0000000000007b1d */ /* 0x000fec0000010000 */
[----:B------:R-:W-:Y:S05]  /*0f70*/  BRA.U UP1, `(.L_x_11) ;  /* 0xfffffff9017c7547 */ /* 0x000fea000b83ffff */
.L_x_7:
[----:B------:R-:W2:Y:S01]  /*0f80*/  LDCU UR26, c[0x0][0x3f4] ;  /* 0x00007e80ff1a77ac */ /* 0x000ea20008000800 */
[----:B------:R-:W-:Y:S01]  /*0f90*/  BSSY.RECONVERGENT B0, `(.L_x_12) ;  /* 0x00000d7000007945 */ /* 0x000fe20003800200 */
[----:B------:R-:W3:Y:S01]  /*0fa0*/  LDCU UR27, c[0x0][0x3c4] ;  /* 0x00007880ff1b77ac */ /* 0x000ee20008000800 */
[----:B------:R-:W4:Y:S01]  /*0fb0*/  LDCU UR28, c[0x0][0x3c0] ;  /* 0x00007800ff1c77ac */ /* 0x000f220008000800 */
[----:B------:R-:W0:Y:S01]  /*0fc0*/  LDCU.64 UR20, c[0x0][0x390] ;  /* 0x00007200ff1477ac */ /* 0x000e220008000a00 */
[----:B------:R-:W-:Y:S05]  /*0fd0*/  @P2 BRA `(.L_x_13) ;  /* 0x0000000c00482947 */ /* 0x000fea0003800000 */
[----:B-1----:R-:W1:Y:S01]  /*0fe0*/  S2R R9, SR_CTAID.Y ;  /* 0x0000000000097919 */ /* 0x002e620000002600 */
[----:B------:R-:W5:Y:S01]  /*0ff0*/  LDCU UR6, c[0x0][0x400] ;  /* 0x00008000ff0677ac */ /* 0x000f620008000800 */
[----:B0-----:R-:W0:Y:S01]  /*1000*/  LDC.64 R10, c[0x0][0x3c0] ;  /* 0x0000f000ff0a7b82 */ /* 0x001e220000000a00 */
[----:B------:R-:W-:Y:S01]  /*1010*/  IMAD.MOV.U32 R8, RZ, RZ, R0 ;  /* 0x000000ffff087224 */ /* 0x000fe200078e0000 */
[----:B-----5:R-:W-:-:S06]  /*1020*/  UIMAD UR6, UR4, UR6, UR5 ;  /* 0x00000006040672a4 */ /* 0x020fcc000f8e0205 */
[----:B------:R-:W-:-:S04]  /*1030*/  IMAD.U32 R12, RZ, RZ, UR6 ;  /* 0x00000006ff0c7e24 */ /* 0x000fc8000f8e00ff */
[----:B-1----:R-:W-:-:S07]  /*1040*/  IMAD R9, R12, UR8, R9 ;  /* 0x000000080c097c24 */ /* 0x002fce000f8e0209 */
.L_x_30:
[----:B0-2---:R-:W-:-:S05]  /*1050*/  IMAD R13, R9, UR26, R8 ;  /* 0x0000001a090d7c24 */ /* 0x005fca000f8e0208 */
[----:B------:R-:W-:-:S05]  /*1060*/  IADD3 R13, P0, PT, R4, R13, RZ ;  /* 0x0000000d040d7210 */ /* 0x000fca0007f1e0ff */
[----:B------:R-:W-:Y:S01]  /*1070*/  IMAD.X R12, RZ, RZ, RZ, P0 ;  /* 0x000000ffff0c7224 */ /* 0x000fe200000e06ff */
[----:B------:R-:W-:-:S04]  /*1080*/  LEA R14, P0, R13, UR20, 0x3 ;  /* 0x000000140d0e7c11 */ /* 0x000fc8000f8018ff */
[----:B------:R-:W-:-:S06]  /*1090*/  LEA.HI.X R15, R13, UR21, R12, 0x3, P0 ;  /* 0x000000150d0f7c11 */ /* 0x000fcc00080f1c0c */
[----:B------:R-:W2:Y:S01]  /*10a0*/  LDG.E.64.CONSTANT R14, desc[UR14][R14.64] ;  /* 0x0000000e0e0e7981 */ /* 0x000ea2000c1e9b00 */
[----:B------:R-:W-:Y:S01]  /*10b0*/  LEA R20, R8, R2, 0x3 ;  /* 0x0000000208147211 */ /* 0x000fe200078e18ff */
[----:B------:R-:W-:Y:S05]  /*10c0*/  BSSY.RECONVERGENT B1, `(.L_x_14) ;  /* 0x00000b5000017945 */ /* 0x000fea0003800200 */
[----:B------:R-:W2:Y:S02]  /*10d0*/  LDS.64 R20, [R20] ;  /* 0x0000000014147984 */ /* 0x000ea40000000a00 */
[----:B--2---:R-:W-:-:S04]  /*10e0*/  IMAD.WIDE.U32 R16, R21, R14, RZ ;  /* 0x0000000e15107225 */ /* 0x004fc800078e00ff */
[----:B-1----:R-:W-:-:S04]  /*10f0*/  IMAD.WIDE.U32 R18, R20, R14, RZ ;  /* 0x0000000e14127225 */ /* 0x002fc800078e00ff */
[-C--:B------:R-:W-:Y:S02]  /*1100*/  IMAD.WIDE.U32 R16, P0, R20, R15.reuse, R16 ;  /* 0x0000000f14107225 */ /* 0x080fe40007800010 */
[----:B------:R-:W1:Y:S02]  /*1110*/  LDC R18, c[0x0][0x3c0] ;  /* 0x0000f000ff127b82 */ /* 0x000e640000000800 */
[----:B------:R-:W-:Y:S01]  /*1120*/  IMAD.X R13, RZ, RZ, RZ, P0 ;  /* 0x000000ffff0d7224 */ /* 0x000fe200000e06ff */
[----:B------:R-:W-:Y:S01]  /*1130*/  IADD3 RZ, P0, PT, R19, R16, RZ ;  /* 0x0000001013ff7210 */ /* 0x000fe20007f1e0ff */
[----:B------:R-:W-:Y:S02]  /*1140*/  IMAD.MOV.U32 R12, RZ, RZ, R17 ;  /* 0x000000ffff0c7224 */ /* 0x000fe400078e0011 */
[----:B------:R-:W-:Y:S02]  /*1150*/  IMAD.WIDE.U32 R16, R14, R20, RZ ;  /* 0x000000140e107225 */ /* 0x000fe400078e00ff */
[----:B------:R-:W2:Y:S02]  /*1160*/  LDC R19, c[0x0][0x3c4] ;  /* 0x0000f100ff137b82 */ /* 0x000ea40000000800 */
[----:B------:R-:W-:-:S04]  /*1170*/  IMAD.WIDE.U32.X R12, R21, R15, R12, P0 ;  /* 0x0000000f150c7225 */ /* 0x000fc800000e040c */
[----:B------:R-:W-:Y:S01]  /*1180*/  IMAD R15, R15, R20, RZ ;  /* 0x000000140f0f7224 */ /* 0x000fe200078e02ff */
[----:B------:R-:W-:-:S03]  /*1190*/  ISETP.NE.U32.AND P0, PT, R12, RZ, PT ;  /* 0x000000ff0c00720c */ /* 0x000fc60003f05070 */
[----:B------:R-:W-:Y:S01]  /*11a0*/  IMAD R15, R21, R14, R15 ;  /* 0x0000000e150f7224 */ /* 0x000fe200078e020f */
[----:B------:R-:W-:-:S03]  /*11b0*/  ISETP.NE.AND.EX P0, PT, R13, RZ, PT, P0 ;  /* 0x000000ff0d00720c */ /* 0x000fc60003f05300 */
[----:B------:R-:W-:-:S10]  /*11c0*/  IMAD.IADD R25, R17, 0x1, R15 ;  /* 0x0000000111197824 */ /* 0x000fd400078e020f */
[----:B------:R-:W-:Y:S05]  /*11d0*/  @P0 BRA `(.L_x_15) ;  /* 0x00000000006c0947 */ /* 0x000fea0003800000 */
[----:B---3--:R-:W-:-:S04]  /*11e0*/  LOP3.LUT R12, R25, UR27, RZ, 0xfc, !PT ;  /* 0x0000001b190c7c12 */ /* 0x008fc8000f8efcff */
[----:B------:R-:W-:-:S13]  /*11f0*/  ISETP.NE.U32.AND P0, PT, R12, RZ, PT ;  /* 0x000000ff0c00720c */ /* 0x000fda0003f05070 */
[----:B------:R-:W-:Y:S05]  /*1200*/  @P0 BRA `(.L_x_16) ;  /* 0x00000000004c0947 */ /* 0x000fea0003800000 */
[----:B----4-:R-:W3:Y:S01]  /*1210*/  I2F.U32.RP R14, UR28 ;  /* 0x0000001c000e7d06 */ /* 0x010ee20008209000 */
[----:B------:R-:W-:Y:S01]  /*1220*/  ISETP.NE.U32.AND P1, PT, RZ, UR28, PT ;  /* 0x0000001cff007c0c */ /* 0x000fe2000bf25070 */
[----:B------:R-:W-:-:S06]  /*1230*/  IMAD.MOV.U32 R27, RZ, RZ, RZ ;  /* 0x000000ffff1b7224 */ /* 0x000fcc00078e00ff */
[----:B---3--:R-:W3:Y:S02]  /*1240*/  MUFU.RCP R14, R14 ;  /* 0x0000000e000e7308 */ /* 0x008ee40000001000 */
[----:B---3--:R-:W-:-:S06]  /*1250*/  IADD3 R12, PT, PT, R14, 0xffffffe, RZ ;  /* 0x0ffffffe0e0c7810 */ /* 0x008fcc0007ffe0ff */
[----:B------:R3:W4:Y:S02]  /*1260*/  F2I.FTZ.U32.TRUNC.NTZ R13, R12 ;  /* 0x0000000c000d7305 */ /* 0x000724000021f000 */
[----:B---3--:R-:W-:Y:S02]  /*1270*/  IMAD.MOV.U32 R12, RZ, RZ, RZ ;  /* 0x000000ffff0c7224 */ /* 0x008fe400078e00ff */
[----:B----4-:R-:W-:-:S04]  /*1280*/  IMAD.MOV R15, RZ, RZ, -R13 ;  /* 0x000000ffff0f7224 */ /* 0x010fc800078e0a0d */
[----:B------:R-:W-:-:S04]  /*1290*/  IMAD R15, R15, UR28, RZ ;  /* 0x0000001c0f0f7c24 */ /* 0x000fc8000f8e02ff */
[----:B------:R-:W-:-:S06]  /*12a0*/  IMAD.HI.U32 R13, R13, R15, R12 ;  /* 0x0000000f0d0d7227 */ /* 0x000fcc00078e000c */
[----:B------:R-:W-:-:S04]  /*12b0*/  IMAD.HI.U32 R13, R13, R16, RZ ;  /* 0x000000100d0d7227 */ /* 0x000fc800078e00ff */
[----:B------:R-:W-:-:S04]  /*12c0*/  IMAD.MOV R13, RZ, RZ, -R13 ;  /* 0x000000ffff0d7224 */ /* 0x000fc800078e0a0d */
[----:B------:R-:W-:-:S05]  /*12d0*/  IMAD R26, R13, UR28, R16 ;  /* 0x0000001c0d1a7c24 */ /* 0x000fca000f8e0210 */
[----:B------:R-:W-:-:S13]  /*12e0*/  ISETP.GE.U32.AND P0, PT, R26, UR28, PT ;  /* 0x0000001c1a007c0c */ /* 0x000fda000bf06070 */
[----:B------:R-:W-:-:S04]  /*12f0*/  @P0 IADD3 R26, PT, PT, R26, -UR28, RZ ;  /* 0x8000001c1a1a0c10 */ /* 0x000fc8000fffe0ff */
[----:B------:R-:W-:-:S13]  /*1300*/  ISETP.GE.U32.AND P0, PT, R26, UR28, PT ;  /* 0x0000001c1a007c0c */ /* 0x000fda000bf06070 */
[----:B------:R-:W-:Y:S01]  /*1310*/  @P0 VIADD R26, R26, -UR28 ;  /* 0x8000001c1a1a0c36 */ /* 0x000fe20008000000 */
[----:B------:R-:W-:Y:S01]  /*1320*/  @!P1 LOP3.LUT R26, RZ, UR28, RZ, 0x33, !PT ;  /* 0x0000001cff1a9c12 */ /* 0x000fe2000f8e33ff */
[----:B------:R-:W-:Y:S06]  /*1330*/  BRA `(.L_x_17) ;  /* 0x0000000800347947 */ /* 0x000fec0003800000 */
.L_x_16:
[----:B------:R-:W-:Y:S01]  /*1340*/  IMAD.MOV.U32 R22, RZ, RZ, R16 ;  /* 0x000000ffff167224 */ /* 0x000fe200078e0010 */
[----:B------:R-:W-:Y:S02]  /*1350*/  MOV R23, R25 ;  /* 0x0000001900177202 */ /* 0x000fe40000000f00 */
[----:B------:R-:W-:-:S07]  /*1360*/  MOV R24, 0x1380 ;  /* 0x0000138000187802 */ /* 0x000fce0000000f00 */
[----:B012-4-:R-:W-:Y:S05]  /*1370*/  CALL.REL.NOINC `($__internal_1_$__cuda_sm20_rem_u64) ;  /* 0x0000001400487944 */ /* 0x017fea0003c00000 */
[----:B------:R-:W-:Y:S05]  /*1380*/  BRA `(.L_x_17) ;  /* 0x0000000800207947 */ /* 0x000fea0003800000 */
.L_x_15:
[----:B------:R-:W-:Y:S01]  /*1390*/  IMAD.MOV.U32 R22, RZ, RZ, RZ ;  /* 0x000000ffff167224 */ /* 0x000fe200078e00ff */
[----:B------:R-:W-:Y:S01]  /*13a0*/  MOV R24, 0x13d0 ;  /* 0x000013d000187802 */ /* 0x000fe20000000f00 */
[----:B------:R-:W-:-:S07]  /*13b0*/  IMAD.MOV.U32 R23, RZ, RZ, 0x1 ;  /* 0x00000001ff177424 */ /* 0x000fce00078e00ff */
[----:B01234-:R-:W-:Y:S05]  /*13c0*/  CALL.REL.NOINC `($__internal_1_$__cuda_sm20_rem_u64) ;  /* 0x0000001400347944 */ /* 0x01ffea0003c00000 */
[-C--:B------:R-:W-:Y:S01]  /*13d0*/  IMAD R14, R27, R26.reuse, RZ ;  /* 0x0000001a1b0e7224 */ /* 0x080fe200078e02ff */
[----:B------:R-:W-:Y:S01]  /*13e0*/  BSSY.RECONVERGENT B2, `(.L_x_18) ;  /* 0x000001f000027945 */ /* 0x000fe20003800200 */
[----:B------:R-:W-:-:S04]  /*13f0*/  IMAD.WIDE.U32 R22, R26, R26, RZ ;  /* 0x0000001a1a167225 */ /* 0x000fc800078e00ff */
[----:B------:R-:W-:-:S04]  /*1400*/  IMAD R27, R26, R27, R14 ;  /* 0x0000001b1a1b7224 */ /* 0x000fc800078e020e */
[----:B------:R-:W-:-:S05]  /*1410*/  IMAD.IADD R27, R23, 0x1, R27 ;  /* 0x00000001171b7824 */ /* 0x000fca00078e021b */
[----:B------:R-:W-:-:S04]  /*1420*/  LOP3.LUT R14, R27, UR27, RZ, 0xfc, !PT ;  /* 0x0000001b1b0e7c12 */ /* 0x000fc8000f8efcff */
[----:B------:R-:W-:-:S13]  /*1430*/  ISETP.NE.U32.AND P0, PT, R14, RZ, PT ;  /* 0x000000ff0e00720c */ /* 0x000fda0003f05070 */
[----:B------:R-:W-:Y:S05]  /*1440*/  @P0 BRA `(.L_x_19) ;  /* 0x00000000004c0947 */ /* 0x000fea0003800000 */
[----:B------:R-:W0:Y:S01]  /*1450*/  I2F.U32.RP R20, UR28 ;  /* 0x0000001c00147d06 */ /* 0x000e220008209000 */
[----:B------:R-:W-:Y:S01]  /*1460*/  IMAD.MOV.U32 R14, RZ, RZ, RZ ;  /* 0x000000ffff0e7224 */ /* 0x000fe200078e00ff */
[----:B------:R-:W-:-:S06]  /*1470*/  ISETP.NE.U32.AND P1, PT, RZ, UR28, PT ;  /* 0x0000001cff007c0c */ /* 0x000fcc000bf25070 */
[----:B0-----:R-:W0:Y:S02]  /*1480*/  MUFU.RCP R20, R20 ;  /* 0x0000001400147308 */ /* 0x001e240000001000 */
[----:B0-----:R-:W-:-:S06]  /*1490*/  IADD3 R21, PT, PT, R20, 0xffffffe, RZ ;  /* 0x0ffffffe14157810 */ /* 0x001fcc0007ffe0ff */
[----:B------:R-:W0:Y:S02]  /*14a0*/  F2I.FTZ.U32.TRUNC.NTZ R15, R21 ;  /* 0x00000015000f7305 */ /* 0x000e24000021f000 */
[----:B0-----:R-:W-:-:S04]  /*14b0*/  IMAD.MOV R23, RZ, RZ, -R15 ;  /* 0x000000ffff177224 */ /* 0x001fc800078e0a0f */
[----:B------:R-:W-:-:S04]  /*14c0*/  IMAD R23, R23, UR28, RZ ;  /* 0x0000001c17177c24 */ /* 0x000fc8000f8e02ff */
[----:B------:R-:W-:-:S06]  /*14d0*/  IMAD.HI.U32 R23, R15, R23, R14 ;  /* 0x000000170f177227 */ /* 0x000fcc00078e000e */
[----:B------:R-:W-:-:S04]  /*14e0*/  IMAD.HI.U32 R14, R23, R22, RZ ;  /* 0x00000016170e7227 */ /* 0x000fc800078e00ff */
[----:B------:R-:W-:-:S04]  /*14f0*/  IMAD.MOV R15, RZ, RZ, -R14 ;  /* 0x000000ffff0f7224 */ /* 0x000fc800078e0a0e */
[----:B------:R-:W-:Y:S02]  /*1500*/  IMAD R14, R15, UR28, R22 ;  /* 0x0000001c0f0e7c24 */ /* 0x000fe4000f8e0216 */
[----:B------:R-:W-:-:S03]  /*1510*/  IMAD.MOV.U32 R15, RZ, RZ, RZ ;  /* 0x000000ffff0f7224 */ /* 0x000fc600078e00ff */
[----:B------:R-:W-:-:S13]  /*1520*/  ISETP.GE.U32.AND P0, PT, R14, UR28, PT ;  /* 0x0000001c0e007c0c */ /* 0x000fda000bf06070 */
[----:B------:R-:W-:-:S04]  /*1530*/  @P0 IADD3 R14, PT, PT, R14, -UR28, RZ ;  /* 0x8000001c0e0e0c10 */ /* 0x000fc8000fffe0ff */
[----:B------:R-:W-:-:S13]  /*1540*/  ISETP.GE.U32.AND P0, PT, R14, UR28, PT ;  /* 0x0000001c0e007c0c */ /* 0x000fda000bf06070 */
[----:B------:R-:W-:Y:S01]  /*1550*/  @P0 VIADD R14, R14, -UR28 ;  /* 0x8000001c0e0e0c36 */ /* 0x000fe20008000000 */
[----:B------:R-:W-:Y:S01]  /*1560*/  @!P1 LOP3.LUT R14, RZ, UR28, RZ, 0x33, !PT ;  /* 0x0000001cff0e9c12 */ /* 0x000fe2000f8e33ff */
[----:B------:R-:W-:Y:S06]  /*1570*/  BRA `(.L_x_20) ;  /* 0x0000000000147947 */ /* 0x000fec0003800000 */
.L_x_19:
[----:B------:R-:W-:Y:S01]  /*1580*/  IMAD.MOV.U32 R23, RZ, RZ, R27 ;  /* 0x000000ffff177224 */ /* 0x000fe200078e001b */
[----:B------:R-:W-:-:S07]  /*1590*/  MOV R24, 0x15b0 ;  /* 0x000015b000187802 */ /* 0x000fce0000000f00 */
[----:B------:R-:W-:Y:S05]  /*15a0*/  CALL.REL.NOINC `($__internal_1_$__cuda_sm20_rem_u64) ;  /* 0x0000001000bc7944 */ /* 0x000fea0003c00000 */
[----:B------:R-:W-:Y:S01]  /*15b0*/  MOV R14, R26 ;  /* 0x0000001a000e7202 */ /* 0x000fe20000000f00 */
[----:B------:R-:W-:-:S07]  /*15c0*/  IMAD.MOV.U32 R15, RZ, RZ, R27 ;  /* 0x000000ffff0f7224 */ /* 0x000fce00078e001b */
.L_x_20:
[----:B------:R-:W-:Y:S05]  /*15d0*/  BSYNC.RECONVERGENT B2 ;  /* 0x0000000000027941 */ /* 0x000fea0003800200 */
.L_x_18:
[----:B------:R-:W-:Y:S01]  /*15e0*/  LOP3.LUT R20, R25, UR27, RZ, 0xfc, !PT ;  /* 0x0000001b19147c12 */ /* 0x000fe2000f8efcff */
[----:B------:R-:W-:Y:S03]  /*15f0*/  BSSY.RECONVERGENT B2, `(.L_x_21) ;  /* 0x000001c000027945 */ /* 0x000fe60003800200 */
[----:B------:R-:W-:-:S13]  /*1600*/  ISETP.NE.U32.AND P0, PT, R20, RZ, PT ;  /* 0x000000ff1400720c */ /* 0x000fda0003f05070 */
[----:B------:R-:W-:Y:S05]  /*1610*/  @P0 BRA `(.L_x_22) ;  /* 0x00000000004c0947 */ /* 0x000fea0003800000 */
[----:B------:R-:W0:Y:S01]  /*1620*/  I2F.U32.RP R17, UR28 ;  /* 0x0000001c00117d06 */ /* 0x000e220008209000 */
[----:B------:R-:W-:-:S07]  /*1630*/  ISETP.NE.U32.AND P1, PT, RZ, UR28, PT ;  /* 0x0000001cff007c0c */ /* 0x000fce000bf25070 */
[----:B0-----:R-:W0:Y:S02]  /*1640*/  MUFU.RCP R17, R17 ;  /* 0x0000001100117308 */ /* 0x001e240000001000 */
[----:B0-----:R-:W-:Y:S01]  /*1650*/  VIADD R20, R17, 0xffffffe ;  /* 0x0ffffffe11147836 */ /* 0x001fe20000000000 */
[----:B------:R-:W-:-:S05]  /*1660*/  MOV R17, RZ ;  /* 0x000000ff00117202 */ /* 0x000fca0000000f00 */
[----:B------:R0:W1:Y:S02]  /*1670*/  F2I.FTZ.U32.TRUNC.NTZ R21, R20 ;  /* 0x0000001400157305 */ /* 0x000064000021f000 */
[----:B0-----:R-:W-:Y:S02]  /*1680*/  HFMA2 R20, -RZ, RZ, 0, 0 ;  /* 0x00000000ff147431 */ /* 0x001fe400000001ff */
[----:B-1----:R-:W-:-:S04]  /*1690*/  IMAD.MOV R23, RZ, RZ, -R21 ;  /* 0x000000ffff177224 */ /* 0x002fc800078e0a15 */
[----:B------:R-:W-:-:S04]  /*16a0*/  IMAD R23, R23, UR28, RZ ;  /* 0x0000001c17177c24 */ /* 0x000fc8000f8e02ff */
[----:B------:R-:W-:-:S06]  /*16b0*/  IMAD.HI.U32 R23, R21, R23, R20 ;  /* 0x0000001715177227 */ /* 0x000fcc00078e0014 */
[----:B------:R-:W-:-:S04]  /*16c0*/  IMAD.HI.U32 R23, R23, R16, RZ ;  /* 0x0000001017177227 */ /* 0x000fc800078e00ff */
[----:B------:R-:W-:-:S04]  /*16d0*/  IMAD.MOV R23, RZ, RZ, -R23 ;  /* 0x000000ffff177224 */ /* 0x000fc800078e0a17 */
[----:B------:R-:W-:-:S05]  /*16e0*/  IMAD R16, R23, UR28, R16 ;  /* 0x0000001c17107c24 */ /* 0x000fca000f8e0210 */
[----:B------:R-:W-:-:S13]  /*16f0*/  ISETP.GE.U32.AND P0, PT, R16, UR28, PT ;  /* 0x0000001c10007c0c */ /* 0x000fda000bf06070 */
[----:B------:R-:W-:-:S05]  /*1700*/  @P0 VIADD R16, R16, -UR28 ;  /* 0x8000001c10100c36 */ /* 0x000fca0008000000 */
[----:B------:R-:W-:-:S13]  /*1710*/  ISETP.GE.U32.AND P0, PT, R16, UR28, PT ;  /* 0x0000001c10007c0c */ /* 0x000fda000bf06070 */
[----:B------:R-:W-:Y:S01]  /*1720*/  @P0 VIADD R16, R16, -UR28 ;  /* 0x8000001c10100c36 */ /* 0x000fe20008000000 */
[----:B------:R-:W-:Y:S01]  /*1730*/  @!P1 LOP3.LUT R16, RZ, UR28, RZ, 0x33, !PT ;  /* 0x0000001cff109c12 */ /* 0x000fe2000f8e33ff */
[----:B------:R-:W-:Y:S06]  /*1740*/  BRA `(.L_x_23) ;  /* 0x0000000000187947 */ /* 0x000fec0003800000 */
.L_x_22:
[----:B------:R-:W-:Y:S01]  /*1750*/  IMAD.MOV.U32 R22, RZ, RZ, R16 ;  /* 0x000000ffff167224 */ /* 0x000fe200078e0010 */
[----:B------:R-:W-:Y:S01]  /*1760*/  MOV R24, 0x1790 ;  /* 0x0000179000187802 */ /* 0x000fe20000000f00 */
[----:B------:R-:W-:-:S07]  /*1770*/  IMAD.MOV.U32 R23, RZ, RZ, R25 ;  /* 0x000000ffff177224 */ /* 0x000fce00078e0019 */
[----:B------:R-:W-:Y:S05]  /*1780*/  CALL.REL.NOINC `($__internal_1_$__cuda_sm20_rem_u64) ;  /* 0x0000001000447944 */ /* 0x000fea0003c00000 */
[----:B------:R-:W-:Y:S01]  /*1790*/  IMAD.MOV.U32 R16, RZ, RZ, R26 ;  /* 0x000000ffff107224 */ /* 0x000fe200078e001a */
[----:B------:R-:W-:-:S07]  /*17a0*/  MOV R17, R27 ;  /* 0x0000001b00117202 */ /* 0x000fce0000000f00 */
.L_x_23:
[----:B------:R-:W-:Y:S05]  /*17b0*/  BSYNC.RECONVERGENT B2 ;  /* 0x0000000000027941 */ /* 0x000fea0003800200 */
.L_x_21:
[----:B------:R-:W-:Y:S01]  /*17c0*/  LOP3.LUT R20, R13, UR27, RZ, 0xfc, !PT ;  /* 0x0000001b0d147c12 */ /* 0x000fe2000f8efcff */
[----:B------:R-:W-:Y:S03]  /*17d0*/  BSSY.RECONVERGENT B2, `(.L_x_24) ;  /* 0x000001c000027945 */ /* 0x000fe60003800200 */
[----:B------:R-:W-:-:S13]  /*17e0*/  ISETP.NE.U32.AND P0, PT, R20, RZ, PT ;  /* 0x000000ff1400720c */ /* 0x000fda0003f05070 */
[----:B------:R-:W-:Y:S05]  /*17f0*/  @P0 BRA `(.L_x_25) ;  /* 0x00000000004c0947 */ /* 0x000fea0003800000 */
[----:B------:R-:W0:Y:S01]  /*1800*/  I2F.U32.RP R22, UR28 ;  /* 0x0000001c00167d06 */ /* 0x000e220008209000 */
[----:B------:R-:W-:-:S07]  /*1810*/  ISETP.NE.U32.AND P1, PT, RZ, UR28, PT ;  /* 0x0000001cff007c0c */ /* 0x000fce000bf25070 */
[----:B0-----:R-:W0:Y:S02]  /*1820*/  MUFU.RCP R22, R22 ;  /* 0x0000001600167308 */ /* 0x001e240000001000 */
[----:B0-----:R-:W-:-:S06]  /*1830*/  VIADD R20, R22, 0xffffffe ;  /* 0x0ffffffe16147836 */ /* 0x001fcc0000000000 */
[----:B------:R0:W1:Y:S02]  /*1840*/  F2I.FTZ.U32.TRUNC.NTZ R21, R20 ;  /* 0x0000001400157305 */ /* 0x000064000021f000 */
[----:B0-----:R-:W-:Y:S02]  /*1850*/  IMAD.MOV.U32 R20, RZ, RZ, RZ ;  /* 0x000000ffff147224 */ /* 0x001fe400078e00ff */
[----:B-1----:R-:W-:-:S04]  /*1860*/  IMAD.MOV R13, RZ, RZ, -R21 ;  /* 0x000000ffff0d7224 */ /* 0x002fc800078e0a15 */
[----:B------:R-:W-:-:S04]  /*1870*/  IMAD R13, R13, UR28, RZ ;  /* 0x0000001c0d0d7c24 */ /* 0x000fc8000f8e02ff */
[----:B------:R-:W-:-:S06]  /*1880*/  IMAD.HI.U32 R13, R21, R13, R20 ;  /* 0x0000000d150d7227 */ /* 0x000fcc00078e0014 */
[----:B------:R-:W-:-:S05]  /*1890*/  IMAD.HI.U32 R13, R13, R12, RZ ;  /* 0x0000000c0d0d7227 */ /* 0x000fca00078e00ff */
[----:B------:R-:W-:-:S05]  /*18a0*/  IADD3 R13, PT, PT, -R13, RZ, RZ ;  /* 0x000000ff0d0d7210 */ /* 0x000fca0007ffe1ff */
[----:B------:R-:W-:Y:S02]  /*18b0*/  IMAD R12, R13, UR28, R12 ;  /* 0x0000001c0d0c7c24 */ /* 0x000fe4000f8e020c */
[----:B------:R-:W-:-:S03]  /*18c0*/  IMAD.MOV.U32 R13, RZ, RZ, RZ ;  /* 0x000000ffff0d7224 */ /* 0x000fc600078e00ff */
[----:B------:R-:W-:-:S13]  /*18d0*/  ISETP.GE.U32.AND P0, PT, R12, UR28, PT ;  /* 0x0000001c0c007c0c */ /* 0x000fda000bf06070 */
[----:B------:R-:W-:-:S05]  /*18e0*/  @P0 VIADD R12, R12, -UR28 ;  /* 0x8000001c0c0c0c36 */ /* 0x000fca0008000000 */
[----:B------:R-:W-:-:S13]  /*18f0*/  ISETP.GE.U32.AND P0, PT, R12, UR28, PT ;  /* 0x0000001c0c007c0c */ /* 0x000fda000bf06070 */
[----:B------:R-:W-:Y:S01]  /*1900*/  @P0 VIADD R12, R12, -UR28 ;  /* 0x8000001c0c0c0c36 */ /* 0x000fe20008000000 */
[----:B------:R-:W-:Y:S01]  /*1910*/  @!P1 LOP3.LUT R12, RZ, UR28, RZ, 0x33, !PT ;  /* 0x0000001cff0c9c12 */ /* 0x000fe2000f8e33ff */
[----:B------:R-:W-:Y:S06]  /*1920*/  BRA `(.L_x_26) ;  /* 0x0000000000187947 */ /* 0x000fec0003800000 */
.L_x_25:
[----:B------:R-:W-:Y:S01]  /*1930*/  MOV R22, R12 ;  /* 0x0000000c00167202 */ /* 0x000fe20000000f00 */
[----:B------:R-:W-:Y:S01]  /*1940*/  IMAD.MOV.U32 R23, RZ, RZ, R13 ;  /* 0x000000ffff177224 */ /* 0x000fe200078e000d */
[----:B------:R-:W-:-:S07]  /*1950*/  MOV R24, 0x1970 ;  /* 0x0000197000187802 */ /* 0x000fce0000000f00 */
[----:B------:R-:W-:Y:S05]  /*1960*/  CALL.REL.NOINC `($__internal_1_$__cuda_sm20_rem_u64) ;  /* 0x0000000c00cc7944 */ /* 0x000fea0003c00000 */
[----:B------:R-:W-:Y:S02]  /*1970*/  IMAD.MOV.U32 R12, RZ, RZ, R26 ;  /* 0x000000ffff0c7224 */ /* 0x000fe400078e001a */
[----:B------:R-:W-:-:S07]  /*1980*/  IMAD.MOV.U32 R13, RZ, RZ, R27 ;  /* 0x000000ffff0d7224 */ /* 0x000fce00078e001b */
.L_x_26:
[----:B------:R-:W-:Y:S05]  /*1990*/  BSYNC.RECONVERGENT B2 ;  /* 0x0000000000027941 */ /* 0x000fea0003800200 */
.L_x_24:
[-C--:B------:R-:W-:Y:S01]  /*19a0*/  IMAD R13, R13, R14.reuse, RZ ;  /* 0x0000000e0d0d7224 */ /* 0x080fe200078e02ff */
[----:B------:R-:W-:Y:S01]  /*19b0*/  BSSY.RECONVERGENT B2, `(.L_x_27) ;  /* 0x000001d000027945 */ /* 0x000fe20003800200 */
[----:B------:R-:W-:-:S04]  /*19c0*/  IMAD.WIDE.U32 R22, R12, R14, RZ ;  /* 0x0000000e0c167225 */ /* 0x000fc800078e00ff */
[----:B------:R-:W-:-:S05]  /*19d0*/  IMAD R13, R15, R12, R13 ;  /* 0x0000000c0f0d7224 */ /* 0x000fca00078e020d */
[----:B------:R-:W-:-:S04]  /*19e0*/  IADD3 R13, PT, PT, R23, R13, RZ ;  /* 0x0000000d170d7210 */ /* 0x000fc80007ffe0ff */
[----:B------:R-:W-:-:S04]  /*19f0*/  LOP3.LUT R12, R13, UR27, RZ, 0xfc, !PT ;  /* 0x0000001b0d0c7c12 */ /* 0x000fc8000f8efcff */
[----:B------:R-:W-:-:S13]  /*1a00*/  ISETP.NE.U32.AND P0, PT, R12, RZ, PT ;  /* 0x000000ff0c00720c */ /* 0x000fda0003f05070 */
[----:B------:R-:W-:Y:S05]  /*1a10*/  @P0 BRA `(.L_x_28) ;  /* 0x00000000004c0947 */ /* 0x000fea0003800000 */
[----:B------:R-:W0:Y:S01]  /*1a20*/  I2F.U32.RP R14, UR28 ;  /* 0x0000001c000e7d06 */ /* 0x000e220008209000 */
[----:B------:R-:W-:Y:S01]  /*1a30*/  IMAD.MOV.U32 R12, RZ, RZ, RZ ;  /* 0x000000ffff0c7224 */ /* 0x000fe200078e00ff */
[----:B------:R-:W-:Y:S01]  /*1a40*/  ISETP.NE.U32.AND P1, PT, RZ, UR28, PT ;  /* 0x0000001cff007c0c */ /* 0x000fe2000bf25070 */
[----:B------:R-:W-:-:S05]  /*1a50*/  IMAD.MOV.U32 R27, RZ, RZ, RZ ;  /* 0x000000ffff1b7224 */ /* 0x000fca00078e00ff */
[----:B0-----:R-:W0:Y:S02]  /*1a60*/  MUFU.RCP R14, R14 ;  /* 0x0000000e000e7308 */ /* 0x001e240000001000 */
[----:B0-----:R-:W-:-:S06]  /*1a70*/  VIADD R15, R14, 0xffffffe ;  /* 0x0ffffffe0e0f7836 */ /* 0x001fcc0000000000 */
[----:B------:R-:W0:Y:S02]  /*1a80*/  F2I.FTZ.U32.TRUNC.NTZ R13, R15 ;  /* 0x0000000f000d7305 */ /* 0x000e24000021f000 */
[----:B0-----:R-:W-:-:S04]  /*1a90*/  IMAD.MOV R19, RZ, RZ, -R13 ;  /* 0x000000ffff137224 */ /* 0x001fc800078e0a0d */
[----:B------:R-:W-:-:S04]  /*1aa0*/  IMAD R19, R19, UR28, RZ ;  /* 0x0000001c13137c24 */ /* 0x000fc8000f8e02ff */
[----:B------:R-:W-:-:S06]  /*1ab0*/  IMAD.HI.U32 R19, R13, R19, R12 ;  /* 0x000000130d137227 */ /* 0x000fcc00078e000c */
[----:B------:R-:W-:-:S05]  /*1ac0*/  IMAD.HI.U32 R12, R19, R22, RZ ;  /* 0x00000016130c7227 */ /* 0x000fca00078e00ff */
[----:B------:R-:W-:-:S05]  /*1ad0*/  IADD3 R13, PT, PT, -R12, RZ, RZ ;  /* 0x000000ff0c0d7210 */ /* 0x000fca0007ffe1ff */
[----:B------:R-:W-:-:S05]  /*1ae0*/  IMAD R26, R13, UR28, R22 ;  /* 0x0000001c0d1a7c24 */ /* 0x000fca000f8e0216 */
[----:B------:R-:W-:-:S13]  /*1af0*/  ISETP.GE.U32.AND P0, PT, R26, UR28, PT ;  /* 0x0000001c1a007c0c */ /* 0x000fda000bf06070 */
[----:B------:R-:W-:-:S05]  /*1b00*/  @P0 VIADD R26, R26, -UR28 ;  /* 0x8000001c1a1a0c36 */ /* 0x000fca0008000000 */
[----:B------:R-:W-:-:S13]  /*1b10*/  ISETP.GE.U32.AND P0, PT, R26, UR28, PT ;  /* 0x0000001c1a007c0c */ /* 0x000fda000bf06070 */
[----:B------:R-:W-:Y:S01]  /*1b20*/  @P0 VIADD R26, R26, -UR28 ;  /* 0x8000001c1a1a0c36 */ /* 0x000fe20008000000 */
[----:B------:R-:W-:Y:S01]  /*1b30*/  @!P1 LOP3.LUT R26, RZ, UR28, RZ, 0x33, !PT ;  /* 0x0000001cff1a9c12 */ /* 0x000fe2000f8e33ff */
[----:B------:R-:W-:Y:S06]  /*1b40*/  BRA `(.L_x_29) ;  /* 0x00000000000c7947 */ /* 0x000fec0003800000 */
.L_x_28:
[----:B------:R-:W-:Y:S02]  /*1b50*/  MOV R23, R13 ;  /* 0x0000000d00177202 */ /* 0x000fe40000000f00 */
[----:B------:R-:W-:-:S07]  /*1b60*/  MOV R24, 0x1b80 ;  /* 0x00001b8000187802 */ /* 0x000fce0000000f00 */
[----:B------:R-:W-:Y:S05]  /*1b70*/  CALL.REL.NOINC `($__internal_1_$__cuda_sm20_rem_u64) ;  /* 0x0000000c00487944 */ /* 0x000fea0003c00000 */
.L_x_29:
[----:B------:R-:W-:Y:S05]  /*1b80*/  BSYNC.RECONVERGENT B2 ;  /* 0x0000000000027941 */ /* 0x000fea0003800200 */
.L_x_27:
[----:B------:R-:W-:-:S05]  /*1b90*/  IADD3 R13, P0, PT, R16, R26, RZ ;  /* 0x0000001a100d7210 */ /* 0x000fca0007f1e0ff */
[----:B------:R-:W-:Y:S01]  /*1ba0*/  IMAD.X R16, R17, 0x1, R27, P0 ;  /* 0x0000000111107824 */ /* 0x000fe200000e061b */
[----:B------:R-:W-:-:S04]  /*1bb0*/  ISETP.GE.U32.AND P0, PT, R13, R10, PT ;  /* 0x0000000a0d00720c */ /* 0x000fc80003f06070 */
[----:B------:R-:W-:-:S04]  /*1bc0*/  ISETP.GE.U32.AND.EX P0, PT, R16, R11, PT, P0 ;  /* 0x0000000b1000720c */ /* 0x000fc80003f06100 */
[----:B------:R-:W-:Y:S02]  /*1bd0*/  SEL R26, R10, RZ, P0 ;  /* 0x000000ff0a1a7207 */ /* 0x000fe40000000000 */
[----:B------:R-:W-:Y:S02]  /*1be0*/  SEL R12, R11, RZ, P0 ;  /* 0x000000ff0b0c7207 */ /* 0x000fe40000000000 */
[----:B------:R-:W-:-:S05]  /*1bf0*/  IADD3 R26, P1, PT, -R26, R13, RZ ;  /* 0x0000000d1a1a7210 */ /* 0x000fca0007f3e1ff */
[----:B------:R-:W-:-:S08]  /*1c00*/  IMAD.X R27, R16, 0x1, ~R12, P1 ;  /* 0x00000001101b7824 */ /* 0x000fd000008e0e0c */
.L_x_17:
[----:B------:R-:W-:Y:S05]  /*1c10*/  BSYNC.RECONVERGENT B1 ;  /* 0x0000000000017941 */ /* 0x000fea0003800200 */
.L_x_14:
[C---:B------:R-:W-:Y:S02]  /*1c20*/  IMAD R15, R8.reuse, 0x8, R3 ;  /* 0x00000008080f7824 */ /* 0x040fe400078e0203 */
[----:B------:R-:W-:-:S03]  /*1c30*/  VIADD R8, R8, UR9 ;  /* 0x0000000908087c36 */ /* 0x000fc60008000000 */
[----:B------:R-:W3:Y:S02]  /*1c40*/  LDS.64 R12, [R15] ;  /* 0x000000000f0c7984 */ /* 0x000ee40000000a00 */
[----:B---3--:R-:W-:-:S04]  /*1c50*/  IADD3 R17, P0, PT, R12, R26, RZ ;  /* 0x0000001a0c117210 */ /* 0x008fc80007f1e0ff */
[----:B------:R-:W-:Y:S02]  /*1c60*/  IADD3.X R26, PT, PT, R13, R27, RZ, P0, !PT ;  /* 0x0000001b0d1a7210 */ /* 0x000fe400007fe4ff */
[----:B0-----:R-:W-:-:S04]  /*1c70*/  ISETP.GE.U32.AND P0, PT, R17, R10, PT ;  /* 0x0000000a1100720c */ /* 0x001fc80003f06070 */
[----:B------:R-:W-:-:S04]  /*1c80*/  ISETP.GE.U32.AND.EX P0, PT, R26, R11, PT, P0 ;  /* 0x0000000b1a00720c */ /* 0x000fc80003f06100 */
[----:B------:R-:W-:Y:S02]  /*1c90*/  SEL R12, R10, RZ, P0 ;  /* 0x000000ff0a0c7207 */ /* 0x000fe40000000000 */
[----:B------:R-:W-:Y:S02]  /*1ca0*/  SEL R13, R11, RZ, P0 ;  /* 0x000000ff0b0d7207 */ /* 0x000fe40000000000 */
[----:B------:R-:W-:-:S05]  /*1cb0*/  IADD3 R12, P0, PT, -R12, R17, RZ ;  /* 0x000000110c0c7210 */ /* 0x000fca0007f1e1ff */
[----:B------:R-:W-:Y:S01]  /*1cc0*/  IMAD.X R13, R26, 0x1, ~R13, P0 ;  /* 0x000000011a0d7824 */ /* 0x000fe200000e0e0d */
[----:B------:R-:W-:-:S04]  /*1cd0*/  ISETP.GE.U32.AND P0, PT, R8, UR26, PT ;  /* 0x0000001a08007c0c */ /* 0x000fc8000bf06070 */
[----:B------:R0:W-:Y:S09]  /*1ce0*/  STS.64 [R15], R12 ;  /* 0x0000000c0f007388 */ /* 0x0001f20000000a00 */
[----:B------:R-:W-:Y:S05]  /*1cf0*/  @!P0 BRA `(.L_x_30) ;  /* 0xfffffff000d48947 */ /* 0x000fea000383ffff */
.L_x_13:
[----:B0-234-:R-:W-:Y:S05]  /*1d00*/  BSYNC.RECONVERGENT B0 ;  /* 0x0000000000007941 */ /* 0x01dfea0003800200 */
.L_x_12:
[----:B------:R-:W0:Y:S01]  /*1d10*/  LDCU UR6, c[0x0][0x400] ;  /* 0x00008000ff0677ac */ /* 0x000e220008000800 */
[----:B------:R-:W-:-:S04]  /*1d20*/  UIADD3 UR5, UPT, UPT, UR5, 0x1, URZ ;  /* 0x0000000105057890 */ /* 0x000fc8000fffe0ff */
[----:B0-----:R-:W-:Y:S01]  /*1d30*/  UISETP.NE.AND UP0, UPT, UR5, UR6, UPT ;  /* 0x000000060500728c */ /* 0x001fe2000bf05270 */
[----:B------:R-:W-:Y:S08]  /*1d40*/  BAR.SYNC.DEFER_BLOCKING 0x0 ;  /* 0x0000000000007b1d */ /* 0x000ff00000010000 */
[----:B------:R-:W-:Y:S05]  /*1d50*/  BRA.U UP0, `(.L_x_31) ;  /* 0xffffffe9000c7547 */ /* 0x000fea000b83ffff */
.L_x_3:
[----:B------:R-:W-:-:S04]  /*1d60*/  UIADD3 UR4, UPT, UPT, UR4, 0x1, URZ ;  /* 0x0000000104047890 */ /* 0x000fc8000fffe0ff */
[----:B------:R-:W-:-:S09]  /*1d70*/  UISETP.NE.AND UP0, UPT, UR4, UR22, UPT ;  /* 0x000000160400728c */ /* 0x000fd2000bf05270 */
[----:B------:R-:W-:Y:S05]  /*1d80*/  BRA.U UP0, `(.L_x_32) ;  /* 0xffffffe500e07547 */ /* 0x000fea000b83ffff */
[----:B------:R-:W0:Y:S02]  /*1d90*/  LDCU UR4, c[0x0][0x3f8] ;  /* 0x00007f00ff0477ac */ /* 0x000e240008000800 */
[----:B0-----:R-:W-:-:S09]  /*1da0*/  UISETP.NE.AND UP0, UPT, UR4, URZ, UPT ;  /* 0x000000ff0400728c */ /* 0x001fd2000bf05270 */
[----:B------:R-:W-:Y:S05]  /*1db0*/  BRA.U !UP0, `(.L_x_33) ;  /* 0x00000005088c7547 */ /* 0x000fea000b800000 */
[----:B------:R-:W0:Y:S01]  /*1dc0*/  I2F.U32.RP R2, UR9 ;  /* 0x0000000900027d06 */ /* 0x000e220008209000 */
[----:B------:R-:W-:Y:S01]  /*1dd0*/  UIADD3 UR6, UPT, UPT, URZ, -UR9, URZ ;  /* 0x80000009ff067290 */ /* 0x000fe2000fffe0ff */
[----:B------:R-:W-:Y:S01]  /*1de0*/  UMOV UR4, URZ ;  /* 0x000000ff00047c82 */ /* 0x000fe20008000000 */
[----:B------:R-:W-:-:S05]  /*1df0*/  UISETP.NE.U32.AND UP2, UPT, UR9, URZ, UPT ;  /* 0x000000ff0900728c */ /* 0x000fca000bf45070 */
[----:B0-----:R-:W0:Y:S02]  /*1e00*/  MUFU.RCP R2, R2 ;  /* 0x0000000200027308 */ /* 0x001e240000001000 */
[----:B0-----:R-:W-:-:S06]  /*1e10*/  VIADD R4, R2, 0xffffffe ;  /* 0x0ffffffe02047836 */ /* 0x001fcc0000000000 */
[----:B------:R-:W0:Y:S02]  /*1e20*/  F2I.FTZ.U32.TRUNC.NTZ R4, R4 ;  /* 0x0000000400047305 */ /* 0x000e24000021f000 */
[----:B0-----:R-:W-:-:S13]  /*1e30*/  R2UR UR5, R4 ;  /* 0x00000000040572ca */ /* 0x001fda00000e0000 */
[----:B------:R-:W-:-:S04]  /*1e40*/  UIMAD UR6, UR6, UR5, URZ ;  /* 0x00000005060672a4 */ /* 0x000fc8000f8e02ff */
[----:B------:R-:W-:-:S04]  /*1e50*/  UIMAD.WIDE.U32 UR4, UR5, UR6, UR4 ;  /* 0x00000006050472a5 */ /* 0x000fc8000f8e0004 */
[----:B------:R-:W-:-:S07]  /*1e60*/  UIMAD.WIDE.U32 UR4, UR5, UR19, URZ ;  /* 0x00000013050472a5 */ /* 0x000fce000f8e00ff */
[----:B------:R-:W-:Y:S02]  /*1e70*/  UMOV UR11, UR5 ;  /* 0x00000005000b7c82 */ /* 0x000fe40008000000 */
        /* <DEDUP_REMOVED lines=9> */
.L_x_37:
[----:B------:R-:W-:Y:S01]  /*1f10*/  UISETP.GT.U32.AND UP0, UPT, UR9, UR19, UPT ;  /* 0x000000130900728c */ /* 0x000fe2000bf04070 */
[----:B------:R-:W-:Y:S01]  /*1f20*/  UMOV UR8, UR4 ;  /* 0x0000000400087c82 */ /* 0x000fe20008000000 */
[----:B------:R-:W-:-:S07]  /*1f30*/  UIADD3 UR4, UPT, UPT, UR4, 0x1, URZ ;  /* 0x0000000104047890 */ /* 0x000fce000fffe0ff */
[----:B0123--:R-:W-:Y:S05]  /*1f40*/  BRA.U UP0, `(.L_x_34) ;  /* 0x0000000500187547 */ /* 0x00ffea000b800000 */
[----:B-1----:R-:W0:Y:S01]  /*1f50*/  LDC.64 R8, c[0x0][0x3b0] ;  /* 0x0000ec00ff087b82 */ /* 0x002e220000000a00 */
[----:B------:R-:W1:Y:S01]  /*1f60*/  LDCU UR10, c[0x0][0x3f4] ;  /* 0x00007e80ff0a77ac */ /* 0x000e620008000800 */
[----:B------:R-:W-:Y:S01]  /*1f70*/  HFMA2 R7, -RZ, RZ, 0, 0 ;  /* 0x00000000ff077431 */ /* 0x000fe200000001ff */
[----:B------:R-:W-:Y:S01]  /*1f80*/  BSSY.RECONVERGENT B0, `(.L_x_34) ;  /* 0x0000042000007945 */ /* 0x000fe20003800200 */
[----:B------:R-:W-:Y:S01]  /*1f90*/  UMOV UR5, 0xffffffff ;  /* 0xffffffff00057882 */ /* 0x000fe20000000000 */
[----:B------:R-:W-:Y:S01]  /*1fa0*/  UMOV UR6, 0x2 ;  /* 0x0000000200067882 */ /* 0x000fe20000000000 */
[----:B------:R-:W-:Y:S02]  /*1fb0*/  UMOV UR7, 0x8 ;  /* 0x0000000800077882 */ /* 0x000fe40000000000 */
[----:B------:R-:W2:Y:S01]  /*1fc0*/  LDC.64 R10, c[0x0][0x3b8] ;  /* 0x0000ee00ff0a7b82 */ /* 0x000ea20000000a00 */
[----:B------:R-:W-:Y:S02]  /*1fd0*/  USHF.L.U32 UR5, UR5, UR8, URZ ;  /* 0x0000000805057299 */ /* 0x000fe400080006ff */
[----:B------:R-:W-:-:S02]  /*1fe0*/  USHF.L.U32 UR6, UR6, UR8, URZ ;  /* 0x0000000806067299 */ /* 0x000fc400080006ff */
[----:B------:R-:W-:-:S03]  /*1ff0*/  USHF.L.U32 UR7, UR7, UR8, URZ ;  /* 0x0000000807077299 */ /* 0x000fc600080006ff */
[----:B------:R-:W3:Y:S01]  /*2000*/  LDC.64 R12, c[0x0][0x3c0] ;  /* 0x0000f000ff0c7b82 */ /* 0x000ee20000000a00 */
[----:B-1----:R-:W-:-:S12]  /*2010*/  USHF.R.U32.HI UR10, URZ, UR4, UR10 ;  /* 0x00000004ff0a7299 */ /* 0x002fd8000801160a */
.L_x_36:
[----:B-1----:R-:W-:-:S05]  /*2020*/  IMAD R15, R7, UR9, R0 ;  /* 0x00000009070f7c24 */ /* 0x002fca000f8e0200 */
[----:B------:R-:W-:-:S13]  /*2030*/  ISETP.GE.U32.AND P0, PT, R15, UR18, PT ;  /* 0x000000120f007c0c */ /* 0x000fda000bf06070 */
[----:B------:R-:W-:Y:S05]  /*2040*/  @P0 BRA `(.L_x_35) ;  /* 0x0000000000d40947 */ /* 0x000fea0003800000 */
[----:B------:R-:W-:-:S05]  /*2050*/  SHF.R.U32.HI R2, RZ, UR8, R15 ;  /* 0x00000008ff027c19 */ /* 0x000fca000801160f */
[----:B------:R-:W-:-:S04]  /*2060*/  VIADD R19, R2, UR10 ;  /* 0x0000000a02137c36 */ /* 0x000fc80008000000 */
[----:B--2---:R-:W-:-:S06]  /*2070*/  IMAD.WIDE.U32 R20, R19, 0x8, R10 ;  /* 0x0000000813147825 */ /* 0x004fcc00078e000a */
[----:B------:R-:W2:Y:S01]  /*2080*/  LDG.E.64.CONSTANT R20, desc[UR14][R20.64] ;  /* 0x0000000e14147981 */ /* 0x000ea2000c1e9b00 */
[----:B0-----:R-:W-:-:S06]  /*2090*/  IMAD.WIDE.U32 R18, R19, 0x8, R8 ;  /* 0x0000000813127825 */ /* 0x001fcc00078e0008 */
[----:B------:R-:W4:Y:S01]  /*20a0*/  LDG.E.64.CONSTANT R18, desc[UR14][R18.64] ;  /* 0x0000000e12127981 */ /* 0x000f22000c1e9b00 */
[----:B------:R-:W-:Y:S01]  /*20b0*/  LOP3.LUT R15, R15, UR5, RZ, 0x30, !PT ;  /* 0x000000050f0f7c12 */ /* 0x000fe2000f8e30ff */
[----:B------:R-:W-:-:S04]  /*20c0*/  VIADD R7, R7, 0x1 ;  /* 0x0000000107077836 */ /* 0x000fc80000000000 */
[----:B------:R-:W-:-:S04]  /*20d0*/  IMAD R4, R2, UR6, R15 ;  /* 0x0000000602047c24 */ /* 0x000fc8000f8e020f */
[----:B------:R-:W-:-:S05]  /*20e0*/  IMAD R4, R4, 0x8, R3 ;  /* 0x0000000804047824 */ /* 0x000fca00078e0203 */
[----:B------:R-:W-:Y:S04]  /*20f0*/  LDS.64 R16, [R4] ;  /* 0x0000000004107984 */ /* 0x000fe80000000a00 */
[----:B------:R-:W0:Y:S02]  /*2100*/  LDS.64 R14, [R4+UR7] ;  /* 0x00000007040e7984 */ /* 0x000e240008000a00 */
[----:B0-----:R-:W-:-:S04]  /*2110*/  ISETP.GE.U32.AND P0, PT, R16, R14, PT ;  /* 0x0000000e1000720c */ /* 0x001fc80003f06070 */
[----:B------:R-:W-:-:S04]  /*2120*/  ISETP.GE.U32.AND.EX P0, PT, R17, R15, PT, P0 ;  /* 0x0000000f1100720c */ /* 0x000fc80003f06100 */
[----:B---3--:R-:W-:Y:S02]  /*2130*/  SEL R27, R12, RZ, !P0 ;  /* 0x000000ff0c1b7207 */ /* 0x008fe40004000000 */
[----:B------:R-:W-:Y:S02]  /*2140*/  SEL R23, R13, RZ, !P0 ;  /* 0x000000ff0d177207 */ /* 0x000fe40004000000 */
[----:B------:R-:W-:-:S04]  /*2150*/  IADD3 R27, P0, P1, R27, R16, -R14 ;  /* 0x000000101b1b7210 */ /* 0x000fc8000791e80e */
[----:B------:R-:W-:-:S05]  /*2160*/  IADD3.X R2, PT, PT, R23, R17, ~R15, P0, P1 ;  /* 0x0000001117027210 */ /* 0x000fca00007e2c0f */
[----:B--2---:R-:W-:-:S04]  /*2170*/  IMAD.WIDE.U32 R22, R2, R20, RZ ;  /* 0x0000001402167225 */ /* 0x004fc800078e00ff */
[----:B------:R-:W-:-:S04]  /*2180*/  IMAD.WIDE.U32 R24, R27, R20, RZ ;  /* 0x000000141b187225 */ /* 0x000fc800078e00ff */
[----:B------:R-:W-:-:S03]  /*2190*/  IMAD.WIDE.U32 R22, P0, R21, R27, R22 ;  /* 0x0000001b15167225 */ /* 0x000fc60007800016 */
[----:B------:R-:W-:Y:S01]  /*21a0*/  IADD3 RZ, P1, PT, R25, R22, RZ ;  /* 0x0000001619ff7210 */ /* 0x000fe20007f3e0ff */
[----:B------:R-:W-:Y:S01]  /*21b0*/  IMAD.X R25, RZ, RZ, RZ, P0 ;  /* 0x000000ffff197224 */ /* 0x000fe200000e06ff */
[----:B------:R-:W-:-:S05]  /*21c0*/  MOV R24, R23 ;  /* 0x0000001700187202 */ /* 0x000fca0000000f00 */
[----:B------:R-:W-:-:S04]  /*21d0*/  IMAD.WIDE.U32.X R24, R21, R2, R24, P1 ;  /* 0x0000000215187225 */ /* 0x000fc800008e0418 */
[-C--:B------:R-:W-:Y:S02]  /*21e0*/  IMAD R6, R25, R12.reuse, RZ ;  /* 0x0000000c19067224 */ /* 0x080fe400078e02ff */
[----:B------:R-:W-:-:S04]  /*21f0*/  IMAD.WIDE.U32 R20, R24, R12, RZ ;  /* 0x0000000c18147225 */ /* 0x000fc800078e00ff */
[----:B------:R-:W-:Y:S01]  /*2200*/  IMAD R25, R24, R13, R6 ;  /* 0x0000000d18197224 */ /* 0x000fe200078e0206 */
[----:B------:R-:W-:Y:S01]  /*2210*/  IADD3 R20, P0, PT, RZ, -R20, RZ ;  /* 0x80000014ff147210 */ /* 0x000fe20007f1e0ff */
[----:B----4-:R-:W-:Y:S02]  /*2220*/  IMAD R2, R2, R18, RZ ;  /* 0x0000001202027224 */ /* 0x010fe400078e02ff */
[----:B------:R-:W-:Y:S02]  /*2230*/  IMAD.IADD R21, R21, 0x1, R25 ;  /* 0x0000000115157824 */ /* 0x000fe400078e0219 */
[-C--:B------:R-:W-:Y:S02]  /*2240*/  IMAD R19, R19, R27.reuse, R2 ;  /* 0x0000001b13137224 */ /* 0x080fe400078e0202 */
[----:B------:R-:W-:Y:S01]  /*2250*/  IMAD.X R21, RZ, RZ, ~R21, P0 ;  /* 0x000000ffff157224 */ /* 0x000fe200000e0e15 */
[----:B------:R-:W-:Y:S01]  /*2260*/  IADD3 R23, P0, PT, R16, R14, RZ ;  /* 0x0000000e10177210 */ /* 0x000fe20007f1e0ff */
[----:B------:R-:W-:-:S04]  /*2270*/  IMAD.WIDE.U32 R20, R18, R27, R20 ;  /* 0x0000001b12147225 */ /* 0x000fc800078e0014 */
[----:B------:R-:W-:Y:S01]  /*2280*/  IMAD.X R16, R17, 0x1, R15, P0 ;  /* 0x0000000111107824 */ /* 0x000fe200000e060f */
[-C--:B------:R-:W-:Y:S02]  /*2290*/  ISETP.GE.U32.AND P0, PT, R23, R12.reuse, PT ;  /* 0x0000000c1700720c */ /* 0x080fe40003f06070 */
[----:B------:R-:W-:Y:S02]  /*22a0*/  IADD3 R6, PT, PT, R21, R19, RZ ;  /* 0x0000001315067210 */ /* 0x000fe40007ffe0ff */
[----:B------:R-:W-:Y:S02]  /*22b0*/  ISETP.GE.U32.AND P1, PT, R20, R12, PT ;  /* 0x0000000c1400720c */ /* 0x000fe40003f26070 */
[-C--:B------:R-:W-:Y:S02]  /*22c0*/  ISETP.GE.U32.AND.EX P0, PT, R16, R13.reuse, PT, P0 ;  /* 0x0000000d1000720c */ /* 0x080fe40003f06100 */
[----:B------:R-:W-:Y:S02]  /*22d0*/  ISETP.GE.U32.AND.EX P1, PT, R6, R13, PT, P1 ;  /* 0x0000000d0600720c */ /* 0x000fe40003f26110 */
[----:B------:R-:W-:-:S02]  /*22e0*/  SEL R14, R12, RZ, P0 ;  /* 0x000000ff0c0e7207 */ /* 0x000fc40000000000 */
[----:B------:R-:W-:Y:S02]  /*22f0*/  SEL R21, R12, RZ, P1 ;  /* 0x000000ff0c157207 */ /* 0x000fe40000800000 */
[----:B------:R-:W-:Y:S02]  /*2300*/  SEL R15, R13, RZ, P0 ;  /* 0x000000ff0d0f7207 */ /* 0x000fe40000000000 */
[----:B------:R-:W-:Y:S02]  /*2310*/  IADD3 R14, P0, PT, -R14, R23, RZ ;  /* 0x000000170e0e7210 */ /* 0x000fe40007f1e1ff */
[----:B------:R-:W-:Y:S02]  /*2320*/  IADD3 R20, P2, PT, -R21, R20, RZ ;  /* 0x0000001415147210 */ /* 0x000fe40007f5e1ff */
[----:B------:R-:W-:Y:S01]  /*2330*/  SEL R2, R13, RZ, P1 ;  /* 0x000000ff0d027207 */ /* 0x000fe20000800000 */
[----:B------:R-:W-:Y:S01]  /*2340*/  IMAD.X R15, R16, 0x1, ~R15, P0 ;  /* 0x00000001100f7824 */ /* 0x000fe200000e0e0f */
[----:B------:R-:W-:-:S03]  /*2350*/  ISETP.GE.U32.AND P0, PT, R7, UR11, PT ;  /* 0x0000000b07007c0c */ /* 0x000fc6000bf06070 */
[----:B------:R-:W-:Y:S01]  /*2360*/  IMAD.X R21, R6, 0x1, ~R2, P2 ;  /* 0x0000000106157824 */ /* 0x000fe200010e0e02 */
[----:B------:R1:W-:Y:S04]  /*2370*/  STS.64 [R4], R14 ;  /* 0x0000000e04007388 */ /* 0x0003e80000000a00 */
[----:B------:R1:W-:Y:S05]  /*2380*/  STS.64 [R4+UR7], R20 ;  /* 0x0000001404007988 */ /* 0x0003ea0008000a07 */
[----:B------:R-:W-:Y:S05]  /*2390*/  @!P0 BRA `(.L_x_36) ;  /* 0xfffffffc00208947 */ /* 0x000fea000383ffff */
.L_x_35:
[----:B------:R-:W-:Y:S05]  /*23a0*/  BSYNC.RECONVERGENT B0 ;  /* 0x0000000000007941 */ /* 0x000fea0003800200 */
.L_x_34:
[----:B------:R-:W4:Y:S02]  /*23b0*/  LDCU UR5, c[0x0][0x3f8] ;  /* 0x00007f00ff0577ac */ /* 0x000f240008000800 */
[----:B----4-:R-:W-:Y:S01]  /*23c0*/  UISETP.NE.AND UP0, UPT, UR4, UR5, UPT ;  /* 0x000000050400728c */ /* 0x010fe2000bf05270 */
[----:B------:R-:W-:Y:S08]  /*23d0*/  BAR.SYNC.DEFER_BLOCKING 0x0 ;  /* 0x0000000000007b1d */ /* 0x000ff00000010000 */
[----:B------:R-:W-:Y:S05]  /*23e0*/  BRA.U UP0, `(.L_x_37) ;  /* 0xfffffff900c87547 */ /* 0x000fea000b83ffff */
.L_x_33:
[----:B---3--:R-:W3:Y:S01]  /*23f0*/  LDC R13, c[0x0][0x3f4] ;  /* 0x0000fd00ff0d7b82 */ /* 0x008ee20000000800 */
[----:B------:R-:W4:Y:S01]  /*2400*/  LDCU.64 UR4, c[0x0][0x3d0] ;  /* 0x00007a00ff0477ac */ /* 0x000f220008000a00 */
[----:B------:R-:W-:Y:S01]  /*2410*/  BSSY.RECONVERGENT B0, `(.L_x_38) ;  /* 0x0000025000007945 */ /* 0x000fe20003800200 */
[CC--:B---3--:R-:W-:Y:S01]  /*2420*/  ISETP.GE.U32.AND P0, PT, R0.reuse, R13.reuse, PT ;  /* 0x0000000d0000720c */ /* 0x0c8fe20003f06070 */
[----:B------:R-:W-:Y:S01]  /*2430*/  IMAD R2, R13, UR17, RZ ;  /* 0x000000110d027c24 */ /* 0x000fe2000f8e02ff */
[----:B------:R-:W-:-:S11]  /*2440*/  ISETP.GE.U32.AND P1, PT, R0, R13, PT ;  /* 0x0000000d0000720c */ /* 0x000fd60003f26070 */
[----:B----4-:R-:W-:Y:S05]  /*2450*/  @P0 BRA `(.L_x_39) ;  /* 0x0000000000800947 */ /* 0x010fea0003800000 */
[----:B------:R-:W3:Y:S01]  /*2460*/  LDC.64 R6, c[0x0][0x3c0] ;  /* 0x0000f000ff067b82 */ /* 0x000ee20000000a00 */
[----:B-1----:R-:W-:-:S07]  /*2470*/  MOV R4, R0 ;  /* 0x0000000000047202 */ /* 0x002fce0000000f00 */
[----:B0-----:R-:W0:Y:S02]  /*2480*/  LDC.64 R8, c[0x0][0x3c8] ;  /* 0x0000f200ff087b82 */ /* 0x001e240000000a00 */
.L_x_40:
[C---:B----4-:R-:W-:Y:S01]  /*2490*/  IMAD R12, R4.reuse, 0x8, R3 ;  /* 0x00000008040c7824 */ /* 0x050fe200078e0203 */
[----:B------:R-:W-:-:S04]  /*24a0*/  IADD3 R4, PT, PT, R4, UR9, RZ ;  /* 0x0000000904047c10 */ /* 0x000fc8000fffe0ff */
[----:B--2---:R-:W1:Y:S02]  /*24b0*/  LDS.64 R10, [R12] ;  /* 0x000000000c0a7984 */ /* 0x004e640000000a00 */
[----:B-1----:R-:W-:-:S04]  /*24c0*/  IMAD.WIDE.U32 R14, R11, UR4, RZ ;  /* 0x000000040b0e7c25 */ /* 0x002fc8000f8e00ff */
[----:B------:R-:W-:-:S04]  /*24d0*/  IMAD.WIDE.U32 R16, P0, R10, UR5, R14 ;  /* 0x000000050a107c25 */ /* 0x000fc8000f80000e */
[----:B------:R-:W-:-:S04]  /*24e0*/  IMAD.WIDE.U32 R14, R10, UR4, RZ ;  /* 0x000000040a0e7c25 */ /* 0x000fc8000f8e00ff */
[----:B------:R-:W-:Y:S01]  /*24f0*/  IMAD.X R19, RZ, RZ, RZ, P0 ;  /* 0x000000ffff137224 */ /* 0x000fe200000e06ff */
[----:B------:R-:W-:Y:S01]  /*2500*/  IADD3 RZ, P0, PT, R15, R16, RZ ;  /* 0x000000100fff7210 */ /* 0x000fe20007f1e0ff */
[----:B------:R-:W-:-:S04]  /*2510*/  IMAD.MOV.U32 R18, RZ, RZ, R17 ;  /* 0x000000ffff127224 */ /* 0x000fc800078e0011 */
[----:B------:R-:W-:-:S04]  /*2520*/  IMAD.WIDE.U32.X R14, R11, UR5, R18, P0 ;  /* 0x000000050b0e7c25 */ /* 0x000fc800080e0412 */
[-C--:B---3--:R-:W-:Y:S02]  /*2530*/  IMAD R15, R15, R6.reuse, RZ ;  /* 0x000000060f0f7224 */ /* 0x088fe400078e02ff */
[----:B------:R-:W-:-:S04]  /*2540*/  IMAD.WIDE.U32 R16, R14, R6, RZ ;  /* 0x000000060e107225 */ /* 0x000fc800078e00ff */
[----:B------:R-:W-:Y:S01]  /*2550*/  IMAD R15, R14, R7, R15 ;  /* 0x000000070e0f7224 */ /* 0x000fe200078e020f */
[----:B------:R-:W-:Y:S01]  /*2560*/  IADD3 R14, P0, PT, RZ, -R16, RZ ;  /* 0x80000010ff0e7210 */ /* 0x000fe20007f1e0ff */
[----:B0-----:R-:W-:-:S03]  /*2570*/  IMAD R11, R11, R8, RZ ;  /* 0x000000080b0b7224 */ /* 0x001fc600078e02ff */
[----:B------:R-:W-:Y:S01]  /*2580*/  IADD3 R16, PT, PT, R17, R15, RZ ;  /* 0x0000000f11107210 */ /* 0x000fe20007ffe0ff */
[----:B------:R-:W-:-:S04]  /*2590*/  IMAD R11, R10, R9, R11 ;  /* 0x000000090a0b7224 */ /* 0x000fc800078e020b */
[----:B------:R-:W-:Y:S02]  /*25a0*/  IMAD.X R15, RZ, RZ, ~R16, P0 ;  /* 0x000000ffff0f7224 */ /* 0x000fe400000e0e10 */
[----:B------:R-:W-:-:S04]  /*25b0*/  IMAD.WIDE.U32 R14, R10, R8, R14 ;  /* 0x000000080a0e7225 */ /* 0x000fc800078e000e */
[----:B------:R-:W-:Y:S01]  /*25c0*/  IMAD.IADD R11, R15, 0x1, R11 ;  /* 0x000000010f0b7824 */ /* 0x000fe200078e020b */
[----:B------:R-:W-:-:S04]  /*25d0*/  ISETP.GE.U32.AND P0, PT, R14, R6, PT ;  /* 0x000000060e00720c */ /* 0x000fc80003f06070 */
[----:B------:R-:W-:-:S04]  /*25e0*/  ISETP.GE.U32.AND.EX P0, PT, R11, R7, PT, P0 ;  /* 0x000000070b00720c */ /* 0x000fc80003f06100 */
[----:B------:R-:W-:Y:S02]  /*25f0*/  SEL R15, R6, RZ, P0 ;  /* 0x000000ff060f7207 */ /* 0x000fe40000000000 */
[----:B------:R-:W-:Y:S02]  /*2600*/  SEL R10, R7, RZ, P0 ;  /* 0x000000ff070a7207 */ /* 0x000fe40000000000 */
[----:B------:R-:W-:-:S05]  /*2610*/  IADD3 R14, P0, PT, -R15, R14, RZ ;  /* 0x0000000e0f0e7210 */ /* 0x000fca0007f1e1ff */
[----:B------:R-:W-:Y:S01]  /*2620*/  IMAD.X R15, R11, 0x1, ~R10, P0 ;  /* 0x000000010b0f7824 */ /* 0x000fe200000e0e0a */
[----:B------:R-:W-:-:S04]  /*2630*/  ISETP.GE.U32.AND P0, PT, R4, R13, PT ;  /* 0x0000000d0400720c */ /* 0x000fc80003f06070 */
[----:B------:R4:W-:Y:S09]  /*2640*/  STS.64 [R12], R14 ;  /* 0x0000000e0c007388 */ /* 0x0009f20000000a00 */
[----:B------:R-:W-:Y:S05]  /*2650*/  @!P0 BRA `(.L_x_40) ;  /* 0xfffffffc008c8947 */ /* 0x000fea000383ffff */
.L_x_39:
[----:B------:R-:W-:Y:S05]  /*2660*/  BSYNC.RECONVERGENT B0 ;  /* 0x0000000000007941 */ /* 0x000fea0003800200 */
.L_x_38:
[----:B------:R-:W-:Y:S06]  /*2670*/  BAR.SYNC.DEFER_BLOCKING 0x0 ;  /* 0x0000000000007b1d */ /* 0x000fec0000010000 */
[----:B------:R-:W-:Y:S05]  /*2680*/  @P1 EXIT ;  /* 0x000000000000194d */ /* 0x000fea0003800000 */
[----:B01----:R-:W-:Y:S01]  /*2690*/  IADD3 R9, P0, PT, R2, R5, RZ ;  /* 0x0000000502097210 */ /* 0x003fe20007f1e0ff */
[----:B------:R-:W0:Y:S04]  /*26a0*/  LDCU.64 UR4, c[0x0][0x380] ;  /* 0x00007000ff0477ac */ /* 0x000e280008000a00 */
[----:B------:R-:W-:-:S08]  /*26b0*/  IMAD.X R8, RZ, RZ, RZ, P0 ;  /* 0x000000ffff087224 */ /* 0x000fd000000e06ff */
.L_x_41:
[C---:B-1----:R-:W-:Y:S01]  /*26c0*/  IMAD R4, R0.reuse, 0x8, R3 ;  /* 0x0000000800047824 */ /* 0x042fe200078e0203 */
[C---:B------:R-:W-:Y:S02]  /*26d0*/  IADD3 R2, P0, PT, R0.reuse, R9, RZ ;  /* 0x0000000900027210 */ /* 0x040fe40007f1e0ff */
[----:B------:R-:W-:-:S03]  /*26e0*/  IADD3 R0, PT, PT, R0, UR9, RZ ;  /* 0x0000000900007c10 */ /* 0x000fc6000fffe0ff */
[----:B------:R-:W1:Y:S01]  /*26f0*/  LDS.64 R4, [R4] ;  /* 0x0000000004047984 */ /* 0x000e620000000a00 */
[----:B------:R-:W-:Y:S01]  /*2700*/  IMAD.X R7, RZ, RZ, R8, P0 ;  /* 0x000000ffff077224 */ /* 0x000fe200000e0608 */
[----:B0-----:R-:W-:-:S04]  /*2710*/  LEA R6, P0, R2, UR4, 0x3 ;  /* 0x0000000402067c11 */ /* 0x001fc8000f8018ff */
[----:B------:R-:W-:Y:S02]  /*2720*/  LEA.HI.X R7, R2, UR5, R7, 0x3, P0 ;  /* 0x0000000502077c11 */ /* 0x000fe400080f1c07 */
[----:B------:R-:W-:-:S03]  /*2730*/  ISETP.GE.U32.AND P0, PT, R0, R13, PT ;  /* 0x0000000d0000720c */ /* 0x000fc60003f06070 */
[----:B-1----:R1:W-:Y:S10]  /*2740*/  STG.E.64 desc[UR14][R6.64], R4 ;  /* 0x0000000406007986 */ /* 0x0023f4000c101b0e */
[----:B------:R-:W-:Y:S05]  /*2750*/  @!P0 BRA `(.L_x_41) ;  /* 0xfffffffc00d88947 */ /* 0x000fea000383ffff */
[----:B------:R-:W-:Y:S05]  /*2760*/  EXIT ;  /* 0x000000000000794d */ /* 0x000fea0003800000 */
        .weak           $__internal_0_$__cuda_sm20_div_u16
        .type           $__internal_0_$__cuda_sm20_div_u16,@function
        .size           $__internal_0_$__cuda_sm20_div_u16,($__internal_1_$__cuda_sm20_rem_u64 - $__internal_0_$__cuda_sm20_div_u16)
$__internal_0_$__cuda_sm20_div_u16:
[----:B------:R-:W0:Y:S01]  /*2770*/  I2F.U16 R3, UR4 ;  /* 0x0000000400037d06 */ /* 0x000e220008101000 */
[----:B------:R-:W-:Y:S01]  /*2780*/  IMAD.MOV.U32 R4, RZ, RZ, 0x4b800000 ;  /* 0x4b800000ff047424 */ /* 0x000fe200078e00ff */
[----:B------:R-:W-:Y:S02]  /*2790*/  I2FP.F32.U32.RZ R2, R2 ;  /* 0x0000000200027245 */ /* 0x000fe4000020d000 */
[C---:B0-----:R-:W-:Y:S02]  /*27a0*/  FSETP.GEU.AND P1, PT, |R3|.reuse, 1.175494350822287508e-38, PT ;  /* 0x008000000300780b */ /* 0x041fe40003f2e200 */
[----:B------:R-:W-:Y:S02]  /*27b0*/  FSETP.GT.AND P0, PT, |R3|, 8.50705917302346158658e+37, PT ;  /* 0x7e8000000300780b */ /* 0x000fe40003f04200 */
[----:B------:R-:W-:-:S04]  /*27c0*/  FSEL R4, R4, 1, !P1 ;  /* 0x3f80000004047808 */ /* 0x000fc80004800000 */
[----:B------:R-:W-:Y:S02]  /*27d0*/  FSEL R4, R4, 0.25, !P0 ;  /* 0x3e80000004047808 */ /* 0x000fe40004000000 */
[----:B------:R-:W-:-:S03]  /*27e0*/  ISETP.NE.U32.AND P0, PT, RZ, UR4, PT ;  /* 0x00000004ff007c0c */ /* 0x000fc6000bf05070 */
[----:B------:R-:W-:-:S06]  /*27f0*/  FMUL R5, R3, R4 ;  /* 0x0000000403057220 */ /* 0x000fcc0000400000 */
[----:B------:R-:W0:Y:S02]  /*2800*/  MUFU.RCP R5, R5 ;  /* 0x0000000500057308 */ /* 0x000e240000001000 */
[----:B0-----:R-:W-:-:S04]  /*2810*/  FMUL R4, R4, R5 ;  /* 0x0000000504047220 */ /* 0x001fc80000400000 */
[----:B------:R-:W-:-:S04]  /*2820*/  VIADD R3, R4, 0x2 ;  /* 0x0000000204037836 */ /* 0x000fc80000000000 */
[----:B------:R-:W-:Y:S01]  /*2830*/  FMUL.RZ R4, R2, R3 ;  /* 0x0000000302047220 */ /* 0x000fe2000040c000 */
[----:B------:R-:W-:Y:S01]  /*2840*/  MOV R2, R7 ;  /* 0x0000000700027202 */ /* 0x000fe20000000f00 */
[----:B------:R-:W-:-:S04]  /*2850*/  IMAD.MOV.U32 R3, RZ, RZ, 0x0 ;  /* 0x00000000ff037424 */ /* 0x000fc800078e00ff */
[----:B------:R-:W0:Y:S02]  /*2860*/  F2I.U32.TRUNC.NTZ R4, R4 ;  /* 0x0000000400047305 */ /* 0x000e24000020f000 */
[----:B0-----:R-:W-:Y:S01]  /*2870*/  LOP3.LUT R6, R4, 0xffff, RZ, 0xc0, !PT ;  /* 0x0000ffff04067812 */ /* 0x001fe200078ec0ff */
[----:B------:R-:W-:Y:S01]  /*2880*/  @!P0 IMAD.MOV.U32 R6, RZ, RZ, -0x1 ;  /* 0xffffffffff068424 */ /* 0x000fe200078e00ff */
[----:B------:R-:W-:Y:S06]  /*2890*/  RET.REL.NODEC R2 `(external_product_multi_batch_kernel) ;  /* 0xffffffd402d87950 */ /* 0x000fec0003c3ffff */
        .weak           $__internal_1_$__cuda_sm20_rem_u64
        .type           $__internal_1_$__cuda_sm20_rem_u64,@function
        .size           $__internal_1_$__cuda_sm20_rem_u64,(.L_x_130 - $__internal_1_$__cuda_sm20_rem_u64)
$__internal_1_$__cuda_sm20_rem_u64:
[----:B------:R-:W0:Y:S01]  /*28a0*/  I2F.U64.RP R26, R18 ;  /* 0x00000012001a7312 */ /* 0x000e220000309000 */
[----:B------:R-:W1:Y:S01]  /*28b0*/  LDCU.64 UR24, c[0x0][0x3c0] ;  /* 0x00007800ff1877ac */ /* 0x000e620008000a00 */
[----:B------:R-:W2:Y:S06]  /*28c0*/  LDCU UR23, c[0x0][0x3c0] ;  /* 0x00007800ff1777ac */ /* 0x000eac0008000800 */
[----:B0-----:R-:W0:Y:S02]  /*28d0*/  MUFU.RCP R26, R26 ;  /* 0x0000001a001a7308 */ /* 0x001e240000001000 */
[----:B0-----:R-:W-:-:S06]  /*28e0*/  VIADD R20, R26, 0x1ffffffe ;  /* 0x1ffffffe1a147836 */ /* 0x001fcc0000000000 */
[----:B------:R-:W0:Y:S02]  /*28f0*/  F2I.U64.TRUNC R20, R20 ;  /* 0x0000001400147311 */ /* 0x000e24000020d800 */
[----:B0-----:R-:W-:Y:S02]  /*2900*/  R2UR UR6, R20 ;  /* 0x00000000140672ca */ /* 0x001fe400000e0000 */
[----:B------:R-:W-:Y:S01]  /*2910*/  R2UR UR7, R21 ;  /* 0x00000000150772ca */ /* 0x000fe200000e0000 */
[----:B------:R-:W-:-:S10]  /*2920*/  IMAD.MOV.U32 R21, RZ, RZ, RZ ;  /* 0x000000ffff157224 */ /* 0x000fd400078e00ff */
[----:B-1----:R-:W-:-:S04]  /*2930*/  UIMAD.WIDE.U32 UR10, UR6, UR24, URZ ;  /* 0x00000018060a72a5 */ /* 0x002fc8000f8e00ff */
[----:B------:R-:W-:Y:S02]  /*2940*/  UIMAD UR11, UR6, UR25, UR11 ;  /* 0x00000019060b72a4 */ /* 0x000fe4000f8e020b */
[----:B------:R-:W-:Y:S02]  /*2950*/  UIADD3 UR13, UP0, UPT, URZ, -UR10, URZ ;  /* 0x8000000aff0d7290 */ /* 0x000fe4000ff1e0ff */
[----:B--2---:R-:W-:Y:S02]  /*2960*/  UIMAD UR12, UR7, UR23, UR11 ;  /* 0x00000017070c72a4 */ /* 0x004fe4000f8e020b */
[----:B------:R-:W-:Y:S02]  /*2970*/  UIMAD.WIDE.U32 UR10, UR6, UR13, URZ ;  /* 0x0000000d060a72a5 */ /* 0x000fe4000f8e00ff */
[----:B------:R-:W-:-:S05]  /*2980*/  UIADD3.X UR16, UPT, UPT, URZ, ~UR12, URZ, UP0, !UPT ;  /* 0x8000000cff107290 */ /* 0x000fca00087fe4ff */
[----:B------:R-:W-:Y:S01]  /*2990*/  UMOV UR10, UR11 ;  /* 0x0000000b000a7c82 */ /* 0x000fe20008000000 */
[----:B------:R-:W-:Y:S02]  /*29a0*/  UMOV UR11, UR6 ;  /* 0x00000006000b7c82 */ /* 0x000fe40008000000 */
[----:B------:R-:W-:-:S04]  /*29b0*/  UIMAD.WIDE.U32 UR10, UP0, UR6, UR16, UR10 ;  /* 0x00000010060a72a5 */ /* 0x000fc8000f80000a */
[----:B------:R-:W-:Y:S02]  /*29c0*/  UIMAD.WIDE.U32 UR10, UP1, UR7, UR13, UR10 ;  /* 0x0000000d070a72a5 */ /* 0x000fe4000f82000a */
[----:B------:R-:W-:Y:S02]  /*29d0*/  UIMAD.WIDE.U32 UR12, UR7, UR16, URZ ;  /* 0x00000010070c72a5 */ /* 0x000fe4000f8e00ff */
[----:B------:R-:W-:Y:S02]  /*29e0*/  UIMAD UR16, UR7, UR16, URZ ;  /* 0x00000010071072a4 */ /* 0x000fe4000f8e02ff */
[----:B------:R-:W-:Y:S02]  /*29f0*/  UIADD3.X UR10, UPT, UPT, UR13, UR7, URZ, UP0, !UPT ;  /* 0x000000070d0a7290 */ /* 0x000fe400087fe4ff */
[----:B------:R-:W-:-:S04]  /*2a00*/  UIADD3 UR11, UP2, UPT, UR16, UR11, URZ ;  /* 0x0000000b100b7290 */ /* 0x000fc8000ff5e0ff */
[----:B------:R-:W-:Y:S02]  /*2a10*/  UIMAD.WIDE.U32 UR6, UR11, UR24, URZ ;  /* 0x000000180b0672a5 */ /* 0x000fe4000f8e00ff */
[----:B------:R-:W-:Y:S02]  /*2a20*/  UIADD3.X UR12, UPT, UPT, URZ, URZ, UR10, UP2, UP1 ;  /* 0x000000ffff0c7290 */ /* 0x000fe400097e240a */
[----:B------:R-:W-:Y:S02]  /*2a30*/  UIADD3 UR6, UP0, UPT, URZ, -UR6, URZ ;  /* 0x80000006ff067290 */ /* 0x000fe4000ff1e0ff */
[----:B------:R-:W-:Y:S02]  /*2a40*/  UIMAD UR7, UR11, UR25, UR7 ;  /* 0x000000190b0772a4 */ /* 0x000fe4000f8e0207 */
[----:B------:R-:W-:Y:S02]  /*2a50*/  UIMAD.WIDE.U32 UR24, UR11, UR6, URZ ;  /* 0x000000060b1872a5 */ /* 0x000fe4000f8e00ff */
[----:B------:R-:W-:-:S04]  /*2a60*/  UIMAD UR7, UR12, UR23, UR7 ;  /* 0x000000170c0772a4 */ /* 0x000fc8000f8e0207 */
[----:B------:R-:W-:Y:S01]  /*2a70*/  UIADD3.X UR7, UPT, UPT, URZ, ~UR7, URZ, UP0, !UPT ;  /* 0x80000007ff077290 */ /* 0x000fe200087fe4ff */
[----:B------:R-:W-:-:S03]  /*2a80*/  UMOV UR10, UR25 ;  /* 0x00000019000a7c82 */ /* 0x000fc60008000000 */
[----:B------:R-:W-:Y:S02]  /*2a90*/  UIMAD.WIDE.U32 UR10, UP0, UR11, UR7, UR10 ;  /* 0x000000070b0a72a5 */ /* 0x000fe4000f80000a */
[----:B------:R-:W-:Y:S02]  /*2aa0*/  UIMAD UR13, UR12, UR7, URZ ;  /* 0x000000070c0d72a4 */ /* 0x000fe4000f8e02ff */
[----:B------:R-:W-:Y:S02]  /*2ab0*/  UIMAD.WIDE.U32 UR10, UP1, UR12, UR6, UR10 ;  /* 0x000000060c0a72a5 */ /* 0x000fe4000f82000a */
[----:B------:R-:W-:Y:S02]  /*2ac0*/  UIMAD.WIDE.U32 UR6, UR12, UR7, URZ ;  /* 0x000000070c0672a5 */ /* 0x000fe4000f8e00ff */
[----:B------:R-:W-:Y:S02]  /*2ad0*/  UIADD3 UR10, UP2, UPT, UR13, UR11, URZ ;  /* 0x0000000b0d0a7290 */ /* 0x000fe4000ff5e0ff */
[----:B------:R-:W-:-:S04]  /*2ae0*/  UIADD3.X UR12, UPT, UPT, UR7, UR12, URZ, UP0, !UPT ;  /* 0x0000000c070c7290 */ /* 0x000fc800087fe4ff */
[----:B------:R-:W-:Y:S01]  /*2af0*/  IMAD.HI.U32 R20, R22, UR10, RZ ;  /* 0x0000000a16147c27 */ /* 0x000fe2000f8e00ff */
[----:B------:R-:W-:-:S03]  /*2b00*/  UIADD3.X UR12, UPT, UPT, URZ, URZ, UR12, UP2, UP1 ;  /* 0x000000ffff0c7290 */ /* 0x000fc600097e240c */
[----:B------:R-:W-:-:S04]  /*2b10*/  IMAD.WIDE.U32 R20, R23, UR10, R20 ;  /* 0x0000000a17147c25 */ /* 0x000fc8000f8e0014 */
[----:B------:R-:W-:Y:S02]  /*2b20*/  IMAD R29, R23, UR12, RZ ;  /* 0x0000000c171d7c24 */ /* 0x000fe4000f8e02ff */
[----:B------:R-:W-:-:S04]  /*2b30*/  IMAD.HI.U32 R20, P0, R22, UR12, R20 ;  /* 0x0000000c16147c27 */ /* 0x000fc8000f800014 */
[----:B------:R-:W-:Y:S01]  /*2b40*/  IMAD.HI.U32 R27, R23, UR12, RZ ;  /* 0x0000000c171b7c27 */ /* 0x000fe2000f8e00ff */
[----:B------:R-:W-:-:S04]  /*2b50*/  IADD3 R29, P1, PT, R29, R20, RZ ;  /* 0x000000141d1d7210 */ /* 0x000fc80007f3e0ff */
[----:B------:R-:W-:Y:S01]  /*2b60*/  IADD3.X R27, PT, PT, R27, RZ, RZ, P0, !PT ;  /* 0x000000ff1b1b7210 */ /* 0x000fe200007fe4ff */
[----:B------:R-:W-:-:S04]  /*2b70*/  IMAD.WIDE.U32 R20, R29, R18, RZ ;  /* 0x000000121d147225 */ /* 0x000fc800078e00ff */
[----:B------:R-:W-:Y:S02]  /*2b80*/  IMAD.X R27, RZ, RZ, R27, P1 ;  /* 0x000000ffff1b7224 */ /* 0x000fe400008e061b */
[----:B------:R-:W-:Y:S01]  /*2b90*/  IMAD R21, R29, R19, R21 ;  /* 0x000000131d157224 */ /* 0x000fe200078e0215 */
[----:B------:R-:W-:-:S03]  /*2ba0*/  IADD3 R29, P1, PT, -R20, R22, RZ ;  /* 0x00000016141d7210 */ /* 0x000fc60007f3e1ff */
[-C--:B------:R-:W-:Y:S01]  /*2bb0*/  IMAD R20, R27, R18.reuse, R21 ;  /* 0x000000121b147224 */ /* 0x080fe200078e0215 */
[----:B------:R-:W-:-:S03]  /*2bc0*/  ISETP.GE.U32.AND P0, PT, R29, R18, PT ;  /* 0x000000121d00720c */ /* 0x000fc60003f06070 */
[----:B------:R-:W-:Y:S01]  /*2bd0*/  IMAD.X R22, R23, 0x1, ~R20, P1 ;  /* 0x0000000117167824 */ /* 0x000fe200008e0e14 */
[----:B------:R-:W-:-:S04]  /*2be0*/  IADD3 R20, P1, PT, -R18, R29, RZ ;  /* 0x0000001d12147210 */ /* 0x000fc80007f3e1ff */
[C---:B------:R-:W-:Y:S01]  /*2bf0*/  ISETP.GE.U32.AND.EX P0, PT, R22.reuse, R19, PT, P0 ;  /* 0x000000131600720c */ /* 0x040fe20003f06100 */
[----:B------:R-:W-:Y:S01]  /*2c00*/  IMAD.X R21, R22, 0x1, ~R19, P1 ;  /* 0x0000000116157824 */ /* 0x000fe200008e0e13 */
[----:B------:R-:W-:Y:S02]  /*2c10*/  ISETP.NE.U32.AND P1, PT, R18, RZ, PT ;  /* 0x000000ff1200720c */ /* 0x000fe40003f25070 */
[----:B------:R-:W-:Y:S02]  /*2c20*/  SEL R29, R20, R29, P0 ;  /* 0x0000001d141d7207 */ /* 0x000fe40000000000 */
[----:B------:R-:W-:Y:S01]  /*2c30*/  SEL R20, R21, R22, P0 ;  /* 0x0000001615147207 */ /* 0x000fe20000000000 */
[----:B------:R-:W-:Y:S01]  /*2c40*/  IMAD.MOV.U32 R21, RZ, RZ, 0x0 ;  /* 0x00000000ff157424 */ /* 0x000fe200078e00ff */
[----:B------:R-:W-:Y:S02]  /*2c50*/  ISETP.GE.U32.AND P0, PT, R29, R18, PT ;  /* 0x000000121d00720c */ /* 0x000fe40003f06070 */
[----:B------:R-:W-:-:S02]  /*2c60*/  IADD3 R26, P2, PT, -R18, R29, RZ ;  /* 0x0000001d121a7210 */ /* 0x000fc40007f5e1ff */
[----:B------:R-:W-:Y:S02]  /*2c70*/  ISETP.GE.U32.AND.EX P0, PT, R20, R19, PT, P0 ;  /* 0x000000131400720c */ /* 0x000fe40003f06100 */
[CC--:B------:R-:W-:Y:S02]  /*2c80*/  IADD3.X R27, PT, PT, ~R19.reuse, R20.reuse, RZ, P2, !PT ;  /* 0x00000014131b7210 */ /* 0x0c0fe400017fe5ff */
[----:B------:R-:W-:Y:S02]  /*2c90*/  ISETP.NE.AND.EX P1, PT, R19, RZ, PT, P1 ;  /* 0x000000ff1300720c */ /* 0x000fe40003f25310 */
[----:B------:R-:W-:Y:S01]  /*2ca0*/  SEL R27, R27, R20, P0 ;  /* 0x000000141b1b7207 */ /* 0x000fe20000000000 */
[----:B------:R-:W-:Y:S01]  /*2cb0*/  IMAD.MOV.U32 R20, RZ, RZ, R24 ;  /* 0x000000ffff147224 */ /* 0x000fe200078e0018 */
[----:B------:R-:W-:Y:S02]  /*2cc0*/  SEL R26, R26, R29, P0 ;  /* 0x0000001d1a1a7207 */ /* 0x000fe40000000000 */
[----:B------:R-:W-:-:S02]  /*2cd0*/  SEL R27, R27, 0xffffffff, P1 ;  /* 0xffffffff1b1b7807 */ /* 0x000fc40000800000 */
[----:B------:R-:W-:Y:S01]  /*2ce0*/  SEL R26, R26, 0xffffffff, P1 ;  /* 0xffffffff1a1a7807 */ /* 0x000fe20000800000 */
[----:B------:R-:W-:Y:S06]  /*2cf0*/  RET.REL.NODEC R20 `(external_product_multi_batch_kernel) ;  /* 0xffffffd014c07950 */ /* 0x000fec0003c3ffff */
.L_x_42:
[----:B------:R-:W-:-:S00]  /*2d00*/  BRA `(.L_x_42) ;  /* 0xfffffffc00fc7947 */ /* 0x000fc0000383ffff */
[----:B------:R-:W-:-:S00]  /*2d10*/  NOP ;  /* 0x0000000000007918 */ /* 0x000fc00000000000 */
        /* <DEDUP_REMOVED lines=14> */
.L_x_130:


//--------------------- .text.external_product_batch_accumulate_kernel --------------------------
	.section	.text.external_product_batch_accumulate_kernel,"ax",@progbits
	.align	128
        .global         external_product_batch_accumulate_kernel
        .type           external_product_batch_accumulate_kernel,@function
        .size           external_product_batch_accumulate_kernel,(.L_x_131 - external_product_batch_accumulate_kernel)
        .other          external_product_batch_accumulate_kernel,@"STO_CUDA_ENTRY STV_DEFAULT"
external_product_batch_accumulate_kernel:
.text.external_product_batch_accumulate_kernel:
[----:B------:R-:W-:Y:S01]  /*0000*/  LDC R1, c[0x0][0x37c] ;  /* 0x0000df00ff017b82 */ /* 0x000fe20000000800 */
[----:B------:R-:W0:Y:S07]  /*0010*/  S2R R5, SR_CTAID.X ;  /* 0x0000000000057919 */ /* 0x000e2e0000002500 */
[----:B------:R-:W0:Y:S01]  /*0020*/  LDC.64 R2, c[0x0][0x398] ;  /* 0x0000e600ff027b82 */ /* 0x000e220000000a00 */
[----:B------:R-:W1:Y:S01]  /*0030*/  LDCU.64 UR14, c[0x0][0x358] ;  /* 0x00006b00ff0e77ac */ /* 0x000e620008000a00 */
[----:B------:R-:W2:Y:S01]  /*0040*/  S2R R20, SR_TID.X ;  /* 0x0000000000147919 */ /* 0x000ea20000002100 */
[----:B------:R-:W3:Y:S01]  /*0050*/  LDCU UR9, c[0x0][0x3f4] ;  /* 0x00007e80ff0977ac */ /* 0x000ee20008000800 */
[----:B------:R-:W3:Y:S04]  /*0060*/  LDCU UR4, c[0x0][0x400] ;  /* 0x00008000ff0477ac */ /* 0x000ee80008000800 */
[----:B------:R-:W4:Y:S01]  /*0070*/  S2UR UR7, SR_CgaCtaId ;  /* 0x00000000000779c3 */ /* 0x000f220000008800 */
[----:B------:R-:W5:Y:S01]  /*0080*/  LDCU UR8, c[0x0][0x3fc] ;  /* 0x00007f80ff0877ac */ /* 0x000f620008000800 */
[----:B0-----:R-:W-:-:S06]  /*0090*/  IMAD.WIDE.U32 R2, R5, 0x4, R2 ;  /* 0x0000000405027825 */ /* 0x001fcc00078e0002 */
[----:B-1----:R-:W4:Y:S01]  /*00a0*/  LDG.E.CONSTANT R2, desc[UR14][R2.64] ;  /* 0x0000000e02027981 */ /* 0x002f22000c1e9900 */
[----:B---3--:R-:W-:Y:S02]  /*00b0*/  UIMAD UR4, UR9, UR4, URZ ;  /* 0x00000004090472a4 */ /* 0x008fe4000f8e02ff */
[----:B--2---:R-:W-:Y:S01]  /*00c0*/  ISETP.GE.U32.AND P0, PT, R20, UR9, PT ;  /* 0x0000000914007c0c */ /* 0x004fe2000bf06070 */
[----:B------:R-:W0:Y:S01]  /*00d0*/  LDCU UR16, c[0x0][0x360] ;  /* 0x00006c00ff1077ac */ /* 0x000e220008000800 */
[----:B------:R-:W1:Y:S01]  /*00e0*/  S2UR UR17, SR_CTAID.Y ;  /* 0x00000000001179c3 */ /* 0x000e620000002600 */
[----:B------:R-:W-:Y:S01]  /*00f0*/  BSSY.RECONVERGENT B0, `(.L_x_43) ;  /* 0x000000f000007945 */ /* 0x000fe20003800200 */
[----:B-----5:R-:W-:-:S03]  /*0100*/  UIMAD UR5, UR4, UR8, UR4 ;  /* 0x00000008040572a4 */ /* 0x020fc6000f8e0204 */
[----:B------:R-:W-:Y:S01]  /*0110*/  UMOV UR4, 0x400 ;  /* 0x0000040000047882 */ /* 0x000fe20000000000 */
[----:B------:R-:W-:Y:S02]  /*0120*/  UIMAD UR6, UR5, UR8, UR5 ;  /* 0x00000008050672a4 */ /* 0x000fe4000f8e0205 */
[----:B----4-:R-:W-:Y:S02]  /*0130*/  ULEA UR4, UR7, UR4, 0x18 ;  /* 0x0000000407047291 */ /* 0x010fe4000f8ec0ff */
[----:B------:R-:W-:Y:S02]  /*0140*/  UIADD3 UR5, UPT, UPT, UR8, 0x1, URZ ;  /* 0x0000000108057890 */ /* 0x000fe4000fffe0ff */
[----:B------:R-:W-:Y:S01]  /*0150*/  ULEA UR8, UR9, UR4, 0x3 ;  /* 0x0000000409087291 */ /* 0x000fe2000f8e18ff */
[----:B------:R-:W-:Y:S01]  /*0160*/  IMAD R9, R2, UR6, RZ ;  /* 0x0000000602097c24 */ /* 0x000fe2000f8e02ff */
[----:B01----:R-:W-:Y:S10]  /*0170*/  @P0 BRA `(.L_x_44) ;  /* 0x0000000000180947 */ /* 0x003ff40003800000 */
[----:B------:R-:W-:-:S07]  /*0180*/  IMAD.MOV.U32 R0, RZ, RZ, R20 ;  /* 0x000000ffff007224 */ /* 0x000fce00078e0014 */
.L_x_45:
[C---:B------:R-:W-:Y:S01]  /*0190*/  LEA R2, R0.reuse, UR8, 0x3 ;  /* 0x0000000800027c11 */ /* 0x040fe2000f8e18ff */
[----:B------:R-:W-:-:S04]  /*01a0*/  VIADD R0, R0, UR16 ;  /* 0x0000001000007c36 */ /* 0x000fc80008000000 */
[----:B------:R0:W-:Y:S01]  /*01b0*/  STS.64 [R2], RZ ;  /* 0x000000ff02007388 */ /* 0x0001e20000000a00 */
[----:B------:R-:W-:-:S13]  /*01c0*/  ISETP.GE.U32.AND P0, PT, R0, UR9, PT ;  /* 0x0000000900007c0c */ /* 0x000fda000bf06070 */
[----:B0-----:R-:W-:Y:S05]  /*01d0*/  @!P0 BRA `(.L_x_45) ;  /* 0xfffffffc00ec8947 */ /* 0x001fea000383ffff */
.L_x_44:
[----:B------:R-:W-:Y:S05]  /*01e0*/  BSYNC.RECONVERGENT B0 ;  /* 0x0000000000007941 */ /* 0x000fea0003800200 */
.L_x_43:
[----:B------:R-:W-:Y:S01]  /*01f0*/  BAR.SYNC.DEFER_BLOCKING 0x0 ;  /* 0x0000000000007b1d */ /* 0x000fe20000010000 */
[----:B------:R-:W-:Y:S01]  /*0200*/  IMAD R8, R5, UR9, RZ ;  /* 0x0000000905087c24 */ /* 0x000fe2000f8e02ff */
[----:B------:R-:W-:-:S03]  /*0210*/  USHF.R.U32.HI UR18, URZ, 0x1, UR9 ;  /* 0x00000001ff127899 */ /* 0x000fc60008011609 */
[----:B------:R-:W-:Y:S01]  /*0220*/  IMAD R8, R8, UR5, RZ ;  /* 0x0000000508087c24 */ /* 0x000fe2000f8e02ff */
[----:B------:R-:W-:-:S08]  /*0230*/  UMOV UR4, URZ ;  /* 0x000000ff00047c82 */ /* 0x000fd00008000000 */
.L_x_75:
[----:B0-----:R-:W0:Y:S02]  /*0240*/  LDCU UR5, c[0x0][0x400] ;  /* 0x00008000ff0577ac */ /* 0x001e240008000800 */
[----:B0-----:R-:W-:-:S09]  /*0250*/  UISETP.NE.AND UP0, UPT, UR5, URZ, UPT ;  /* 0x000000ff0500728c */ /* 0x001fd2000bf05270 */
[----:B------:R-:W-:Y:S05]  /*0260*/  BRA.U !UP0, `(.L_x_46) ;  /* 0x00000019083c7547 */ /* 0x000fea000b800000 */
[----:B------:R-:W0:Y:S01]  /*0270*/  LDC R0, c[0x0][0x3f4] ;  /* 0x0000fd00ff007b82 */ /* 0x000e220000000800 */
[----:B------:R-:W-:Y:S02]  /*0280*/  IMAD.MOV.U32 R6, RZ, RZ, RZ ;  /* 0x000000ffff067224 */ /* 0x000fe400078e00ff */
[----:B0-----:R-:W-:-:S05]  /*0290*/  IMAD R7, R0, UR4, RZ ;  /* 0x0000000400077c24 */ /* 0x001fca000f8e02ff */
[----:B------:R-:W-:-:S05]  /*02a0*/  IADD3 R7, P0, PT, R7, R8, RZ ;  /* 0x0000000807077210 */ /* 0x000fca0007f1e0ff */
[----:B------:R-:W-:-:S08]  /*02b0*/  IMAD.X R4, RZ, RZ, RZ, P0 ;  /* 0x000000ffff047224 */ /* 0x000fd000000e06ff */
.L_x_74:
[----:B0-----:R-:W0:Y:S01]  /*02c0*/  LDCU UR5, c[0x0][0x3f4] ;  /* 0x00007e80ff0577ac */ /* 0x001e220008000800 */
[----:B------:R-:W-:Y:S01]  /*02d0*/  BSSY.RECONVERGENT B0, `(.L_x_47) ;  /* 0x0000026000007945 */ /* 0x000fe20003800200 */
[----:B------:R-:W1:Y:S01]  /*02e0*/  LDCU.64 UR10, c[0x0][0x3c0] ;  /* 0x00007800ff0a77ac */ /* 0x000e620008000a00 */
[----:B------:R-:W2:Y:S01]  /*02f0*/  LDCU.64 UR6, c[0x0][0x388] ;  /* 0x00007100ff0677ac */ /* 0x000ea20008000a00 */
[----:B------:R-:W3:Y:S01]  /*0300*/  LDCU.128 UR20, c[0x0][0x3e0] ;  /* 0x00007c00ff1477ac */ /* 0x000ee20008000c00 */
[----:B0-----:R-:W-:-:S13]  /*0310*/  ISETP.GE.U32.AND P0, PT, R20, UR5, PT ;  /* 0x0000000514007c0c */ /* 0x001fda000bf06070 */
[----:B-123--:R-:W-:Y:S05]  /*0320*/  @P0 BRA `(.L_x_48) ;  /* 0x0000000000800947 */ /* 0x00efea0003800000 */
[----:B------:R-:W0:Y:S01]  /*0330*/  S2R R5, SR_CgaCtaId ;  /* 0x0000000000057919 */ /* 0x000e220000008800 */
[----:B------:R-:W1:Y:S01]  /*0340*/  LDC R10, c[0x0][0x3f0] ;  /* 0x0000fc00ff0a7b82 */ /* 0x000e620000000800 */
[----:B------:R-:W2:Y:S01]  /*0350*/  LDCU UR9, c[0x0][0x400] ;  /* 0x00008000ff0977ac */ /* 0x000ea20008000800 */
[----:B------:R-:W-:Y:S02]  /*0360*/  MOV R0, 0x400 ;  /* 0x0000040000007802 */ /* 0x000fe40000000f00 */
[----:B------:R-:W-:Y:S01]  /*0370*/  MOV R2, R20 ;  /* 0x0000001400027202 */ /* 0x000fe20000000f00 */
[----:B--2---:R-:W-:-:S04]  /*0380*/  VIADD R3, R6, -UR9 ;  /* 0x8000000906037c36 */ /* 0x004fc80008000000 */
[----:B-1----:R-:W-:Y:S01]  /*0390*/  IMAD R3, R3, R10, 0x40 ;  /* 0x0000004003037424 */ /* 0x002fe200078e020a */
[----:B0-----:R-:W-:-:S07]  /*03a0*/  LEA R0, R5, R0, 0x18 ;  /* 0x0000000005007211 */ /* 0x001fce00078ec0ff */
.L_x_49:
[----:B------:R-:W-:-:S05]  /*03b0*/  IADD3 R5, P0, PT, R2, R7, RZ ;  /* 0x0000000702057210 */ /* 0x000fca0007f1e0ff */
        /* <DEDUP_REMOVED lines=15> */
[----:B------:R-:W-:Y:S02]  /*04b0*/  LOP3.LUT R5, R12, UR11, RZ, 0xc0, !PT ;  /* 0x0000000b0c057c12 */ /* 0x000fe4000f8ec0ff */
[----:B------:R-:W-:-:S05]  /*04c0*/  IADD3 R10, P0, PT, R10, R13, RZ ;  /* 0x0000000d0a0a7210 */ /* 0x000fca0007f1e0ff */
[----:B------:R-:W-:Y:S02]  /*04d0*/  IMAD.X R11, R5, 0x1, R14, P0 ;  /* 0x00000001050b7824 */ /* 0x000fe400000e060e */
[C---:B------:R-:W-:Y:S02]  /*04e0*/  IMAD R5, R2.reuse, 0x8, R0 ;  /* 0x0000000802057824 */ /* 0x040fe400078e0200 */
[----:B------:R-:W-:-:S03]  /*04f0*/  VIADD R2, R2, UR16 ;  /* 0x0000001002027c36 */ /* 0x000fc60008000000 */
[----:B------:R0:W-:Y:S02]  /*0500*/  STS.64 [R5], R10 ;  /* 0x0000000a05007388 */ /* 0x0001e40000000a00 */
[----:B------:R-:W-:-:S13]  /*0510*/  ISETP.GE.U32.AND P0, PT, R2, UR5, PT ;  /* 0x0000000502007c0c */ /* 0x000fda000bf06070 */
[----:B0-----:R-:W-:Y:S05]  /*0520*/  @!P0 BRA `(.L_x_49) ;  /* 0xfffffffc00a08947 */ /* 0x001fea000383ffff */
.L_x_48:
[----:B------:R-:W-:Y:S05]  /*0530*/  BSYNC.RECONVERGENT B0 ;  /* 0x0000000000007941 */ /* 0x000fea0003800200 */
.L_x_47:
[----:B------:R-:W0:Y:S02]  /*0540*/  LDCU UR5, c[0x0][0x3f8] ;  /* 0x00007f00ff0577ac */ /* 0x000e240008000800 */
[----:B0-----:R-:W-:Y:S01]  /*0550*/  UISETP.NE.AND UP0, UPT, UR5, URZ, UPT ;  /* 0x000000ff0500728c */ /* 0x001fe2000bf05270 */
[----:B------:R-:W-:Y:S08]  /*0560*/  BAR.SYNC.DEFER_BLOCKING 0x0 ;  /* 0x0000000000007b1d */ /* 0x000ff00000010000 */
[----:B------:R-:W-:Y:S05]  /*0570*/  BRA.U !UP0, `(.L_x_50) ;  /* 0x0000000508e87547 */ /* 0x000fea000b800000 */
[----:B------:R-:W0:Y:S01]  /*0580*/  I2F.U32.RP R0, UR16 ;  /* 0x0000001000007d06 */ /* 0x000e220008209000 */
[----:B------:R-:W-:Y:S01]  /*0590*/  UMOV UR6, URZ ;  /* 0x000000ff00067c82 */ /* 0x000fe20008000000 */
[----:B------:R-:W-:Y:S02]  /*05a0*/  UIADD3 UR12, UPT, UPT, UR16, -0x1, UR18 ;  /* 0xffffffff100c7890 */ /* 0x000fe4000fffe012 */
[----:B------:R-:W-:-:S04]  /*05b0*/  UISETP.NE.U32.AND UP2, UPT, UR16, URZ, UPT ;  /* 0x000000ff1000728c */ /* 0x000fc8000bf45070 */
[----:B0-----:R-:W0:Y:S02]  /*05c0*/  MUFU.RCP R0, R0 ;  /* 0x0000000000007308 */ /* 0x001e240000001000 */
[----:B0-----:R-:W-:-:S06]  /*05d0*/  IADD3 R2, PT, PT, R0, 0xffffffe, RZ ;  /* 0x0ffffffe00027810 */ /* 0x001fcc0007ffe0ff */
[----:B------:R-:W0:Y:S02]  /*05e0*/  F2I.FTZ.U32.TRUNC.NTZ R2, R2 ;  /* 0x0000000200027305 */ /* 0x000e24000021f000 */
[----:B0-----:R-:W-:-:S13]  /*05f0*/  R2UR UR7, R2 ;  /* 0x00000000020772ca */ /* 0x001fda00000e0000 */
[----:B------:R-:W-:-:S04]  /*0600*/  UIADD3 UR5, UPT, UPT, URZ, -UR7, URZ ;  /* 0x80000007ff057290 */ /* 0x000fc8000fffe0ff */
[----:B------:R-:W-:-:S04]  /*0610*/  UIMAD UR5, UR5, UR16, URZ ;  /* 0x00000010050572a4 */ /* 0x000fc8000f8e02ff */
[----:B------:R-:W-:-:S04]  /*0620*/  UIMAD.WIDE.U32 UR6, UR7, UR5, UR6 ;  /* 0x00000005070672a5 */ /* 0x000fc8000f8e0006 */
[----:B------:R-:W-:-:S04]  /*0630*/  UIMAD.WIDE.U32 UR6, UR7, UR12, URZ ;  /* 0x0000000c070672a5 */ /* 0x000fc8000f8e00ff */
[----:B------:R-:W-:-:S04]  /*0640*/  UIADD3 UR5, UPT, UPT, -UR7, URZ, URZ ;  /* 0x000000ff07057290 */ /* 0x000fc8000fffe1ff */
[----:B------:R-:W-:-:S04]  /*0650*/  UIMAD UR5, UR16, UR5, UR12 ;  /* 0x00000005100572a4 */ /* 0x000fc8000f8e020c */
[----:B------:R-:W-:-:S11]  /*0660*/  UISETP.GE.U32.AND UP0, UPT, UR5, UR16, UPT ;  /* 0x000000100500728c */ /* 0x000fd6000bf06070 */
[----:B------:R-:W-:Y:S02]  /*0670*/  @UP0 UIADD3 UR5, UPT, UPT, UR5, -UR16, URZ ;  /* 0x8000001005050290 */ /* 0x000fe4000fffe0ff */
[----:B------:R-:W-:Y:S02]  /*0680*/  @UP0 UIADD3 UR7, UPT, UPT, UR7, 0x1, URZ ;  /* 0x0000000107070890 */ /* 0x000fe4000fffe0ff */
[----:B------:R-:W-:-:S03]  /*0690*/  UISETP.GE.U32.AND UP1, UPT, UR5, UR16, UPT ;  /* 0x000000100500728c */ /* 0x000fc6000bf26070 */
[----:B------:R-:W-:-:S08]  /*06a0*/  UMOV UR5, URZ ;  /* 0x000000ff00057c82 */ /* 0x000fd00008000000 */
[----:B------:R-:W-:Y:S02]  /*06b0*/  @UP1 UIADD3 UR7, UPT, UPT, UR7, 0x1, URZ ;  /* 0x0000000107071890 */ /* 0x000fe4000fffe0ff */
[----:B------:R-:W-:-:S04]  /*06c0*/  @!UP2 ULOP3.LUT UR7, URZ, UR16, URZ, 0x33, !UPT ;  /* 0x00000010ff07a292 */ /* 0x000fc8000f8e33ff */
[----:B------:R-:W-:-:S04]  /*06d0*/  UISETP.LT.U32.AND UP0, UPT, UR7, 0x1, UPT ;  /* 0x000000010700788c */ /* 0x000fc8000bf01070 */
[----:B------:R-:W-:-:S12]  /*06e0*/  USEL UR7, UR7, 0x1, !UP0 ;  /* 0x0000000107077887 */ /* 0x000fd8000c000000 */
.L_x_54:
[----:B0-----:R-:W0:Y:S01]  /*06f0*/  LDC R0, c[0x0][0x3f4] ;  /* 0x0000fd00ff007b82 */ /* 0x001e220000000800 */
[----:B------:R-:W1:Y:S01]  /*0700*/  LDCU UR9, c[0x0][0x3f8] ;  /* 0x00007f00ff0977ac */ /* 0x000e620008000800 */
[----:B------:R-:W-:Y:S02]  /*0710*/  UISETP.GT.U32.AND UP0, UPT, UR16, UR12, UPT ;  /* 0x0000000c1000728c */ /* 0x000fe4000bf04070 */
[----:B------:R-:W-:-:S04]  /*0720*/  UIADD3 UR6, UPT, UPT, UR5, 0x1, URZ ;  /* 0x0000000105067890 */ /* 0x000fc8000fffe0ff */
[----:B-1----:R-:W-:-:S03]  /*0730*/  UISETP.NE.AND UP1, UPT, UR6, UR9, UPT ;  /* 0x000000090600728c */ /* 0x002fc6000bf25270 */
[----:B------:R-:W-:Y:S01]  /*0740*/  UMOV UR9, UR5 ;  /* 0x0000000500097c82 */ /* 0x000fe20008000000 */
[----:B------:R-:W-:Y:S01]  /*0750*/  UMOV UR5, UR6 ;  /* 0x0000000600057c82 */ /* 0x000fe20008000000 */
[----:B0-----:R-:W-:Y:S01]  /*0760*/  SHF.R.U32.HI R0, RZ, UR6, R0 ;  /* 0x00000006ff007c19 */ /* 0x001fe20008011600 */
[----:B------:R-:W-:Y:S06]  /*0770*/  BRA.U UP0, `(.L_x_51) ;  /* 0x0000000500607547 */ /* 0x000fec000b800000 */
[----:B------:R-:W0:Y:S01]  /*0780*/  I2F.U32.RP R5, R0 ;  /* 0x0000000000057306 */ /* 0x000e220000209000 */
[----:B------:R-:W1:Y:S01]  /*0790*/  S2UR UR11, SR_CgaCtaId ;  /* 0x00000000000b79c3 */ /* 0x000e620000008800 */
[----:B------:R-:W-:Y:S02]  /*07a0*/  IMAD.MOV R11, RZ, RZ, -R0 ;  /* 0x000000ffff0b7224 */ /* 0x000fe400078e0a00 */
[----:B------:R-:W-:Y:S02]  /*07b0*/  HFMA2 R21, -RZ, RZ, 0, 0 ;  /* 0x00000000ff157431 */ /* 0x000fe400000001ff */
[----:B------:R-:W-:Y:S01]  /*07c0*/  IMAD.MOV.U32 R2, RZ, RZ, RZ ;  /* 0x000000ffff027224 */ /* 0x000fe200078e00ff */
[----:B------:R-:W-:Y:S01]  /*07d0*/  BSSY.RECONVERGENT B0, `(.L_x_51) ;  /* 0x0000052000007945 */ /* 0x000fe20003800200 */
[----:B------:R-:W-:Y:S01]  /*07e0*/  ISETP.NE.U32.AND P2, PT, R0, RZ, PT ;  /* 0x000000ff0000720c */ /* 0x000fe20003f45070 */
[----:B------:R-:W-:Y:S01]  /*07f0*/  UMOV UR6, 0x1 ;  /* 0x0000000100067882 */ /* 0x000fe20000000000 */
[----:B------:R-:W-:Y:S01]  /*0800*/  UMOV UR10, 0x400 ;  /* 0x00000400000a7882 */ /* 0x000fe20000000000 */
[----:B------:R-:W-:Y:S01]  /*0810*/  USHF.L.U32 UR6, UR6, UR9, URZ ;  /* 0x0000000906067299 */ /* 0x000fe200080006ff */
[----:B0-----:R-:W0:Y:S01]  /*0820*/  MUFU.RCP R5, R5 ;  /* 0x0000000500057308 */ /* 0x001e220000001000 */
[----:B-1----:R-:W-:Y:S01]  /*0830*/  ULEA UR10, UR11, UR10, 0x18 ;  /* 0x0000000a0b0a7291 */ /* 0x002fe2000f8ec0ff */
[----:B0-----:R-:W-:Y:S01]  /*0840*/  VIADD R3, R5, 0xffffffe ;  /* 0x0ffffffe05037836 */ /* 0x001fe20000000000 */
[----:B------:R-:W-:-:S05]  /*0850*/  LOP3.LUT R5, RZ, R0, RZ, 0x33, !PT ;  /* 0x00000000ff057212 */ /* 0x000fca00078e33ff */
[----:B------:R-:W0:Y:S02]  /*0860*/  F2I.FTZ.U32.TRUNC.NTZ R3, R3 ;  /* 0x0000000300037305 */ /* 0x000e24000021f000 */
[----:B0-----:R-:W-:-:S04]  /*0870*/  IMAD R11, R11, R3, RZ ;  /* 0x000000030b0b7224 */ /* 0x001fc800078e02ff */
[----:B------:R-:W-:-:S04]  /*0880*/  IMAD.HI.U32 R2, R3, R11, R2 ;  /* 0x0000000b03027227 */ /* 0x000fc800078e0002 */
[----:B------:R-:W-:-:S07]  /*0890*/  IMAD.SHL.U32 R3, R0, 0x2, RZ ;  /* 0x0000000200037824 */ /* 0x000fce00078e00ff */
.L_x_53:
[----:B0-----:R-:W-:-:S05]  /*08a0*/  IMAD R13, R21, UR16, R20 ;  /* 0x00000010150d7c24 */ /* 0x001fca000f8e0214 */
[----:B------:R-:W-:-:S13]  /*08b0*/  ISETP.GE.U32.AND P0, PT, R13, UR18, PT ;  /* 0x000000120d007c0c */ /* 0x000fda000bf06070 */
[----:B------:R-:W-:Y:S05]  /*08c0*/  @P0 BRA `(.L_x_52) ;  /* 0x0000000400080947 */ /* 0x000fea0003800000 */
[----:B------:R-:W-:-:S04]  /*08d0*/  IMAD.HI.U32 R12, R2, R13, RZ ;  /* 0x0000000d020c7227 */ /* 0x000fc800078e00ff */
[----:B------:R-:W-:-:S04]  /*08e0*/  IMAD.MOV R11, RZ, RZ, -R12 ;  /* 0x000000ffff0b7224 */ /* 0x000fc800078e0a0c */
[----:B------:R-:W-:-:S05]  /*08f0*/  IMAD R11, R0, R11, R13 ;  /* 0x0000000b000b7224 */ /* 0x000fca00078e020d */
[----:B------:R-:W-:-:S13]  /*0900*/  ISETP.GE.U32.AND P0, PT, R11, R0, PT ;  /* 0x000000000b00720c */ /* 0x000fda0003f06070 */
[----:B------:R-:W-:Y:S02]  /*0910*/  @P0 IMAD.IADD R11, R11, 0x1, -R0 ;  /* 0x000000010b0b0824 */ /* 0x000fe400078e0a00 */
[----:B------:R-:W-:-:S03]  /*0920*/  @P0 VIADD R12, R12, 0x1 ;  /* 0x000000010c0c0836 */ /* 0x000fc60000000000 */
[----:B------:R-:W-:Y:S02]  /*0930*/  ISETP.GE.U32.AND P1, PT, R11, R0, PT ;  /* 0x000000000b00720c */ /* 0x000fe40003f26070 */
[----:B------:R-:W0:Y:S11]  /*0940*/  LDC.64 R10, c[0x0][0x3a8] ;  /* 0x0000ea00ff0a7b82 */ /* 0x000e360000000a00 */
[----:B------:R-:W-:-:S05]  /*0950*/  @P1 VIADD R12, R12, 0x1 ;  /* 0x000000010c0c1836 */ /* 0x000fca0000000000 */
[----:B------:R-:W-:-:S04]  /*0960*/  SEL R12, R5, R12, !P2 ;  /* 0x0000000c050c7207 */ /* 0x000fc80005000000 */
[----:B------:R-:W-:-:S05]  /*0970*/  IADD3 R15, PT, PT, R12, UR6, RZ ;  /* 0x000000060c0f7c10 */ /* 0x000fca000fffe0ff */
[C---:B0-----:R-:W-:Y:S02]  /*0980*/  IMAD.WIDE.U32 R16, R15.reuse, 0x8, R10 ;  /* 0x000000080f107825 */ /* 0x041fe400078e000a */
[----:B------:R-:W0:Y:S04]  /*0990*/  LDC.64 R10, c[0x0][0x3a0] ;  /* 0x0000e800ff0a7b82 */ /* 0x000e280000000a00 */
[----:B------:R-:W2:Y:S01]  /*09a0*/  LDG.E.64.CONSTANT R16, desc[UR14][R16.64] ;  /* 0x0000000e10107981 */ /* 0x000ea2000c1e9b00 */
[----:B0-----:R-:W-:-:S06]  /*09b0*/  IMAD.WIDE.U32 R10, R15, 0x8, R10 ;  /* 0x000000080f0a7825 */ /* 0x001fcc00078e000a */
[----:B------:R-:W3:Y:S01]  /*09c0*/  LDG.E.64.CONSTANT R10, desc[UR14][R10.64] ;  /* 0x0000000e0a0a7981 */ /* 0x000ee2000c1e9b00 */
[----:B------:R-:W-:Y:S02]  /*09d0*/  IMAD.MOV R14, RZ, RZ, -R12 ;  /* 0x000000ffff0e7224 */ /* 0x000fe400078e0a0c */
[----:B------:R-:W-:Y:S02]  /*09e0*/  VIADD R21, R21, 0x1 ;  /* 0x0000000115157836 */ /* 0x000fe40000000000 */
[----:B------:R-:W-:Y:S02]  /*09f0*/  IMAD R13, R0, R14, R13 ;  /* 0x0000000e000d7224 */ /* 0x000fe400078e020d */
[----:B------:R-:W0:Y:S02]  /*0a00*/  LDC.64 R14, c[0x0][0x3c0] ;  /* 0x0000f000ff0e7b82 */ /* 0x000e240000000a00 */
[----:B------:R-:W-:-:S05]  /*0a10*/  IMAD R13, R3, R12, R13 ;  /* 0x0000000c030d7224 */ /* 0x000fca00078e020d */
[----:B------:R-:W-:-:S05]  /*0a20*/  LEA R25, R13, UR10, 0x3 ;  /* 0x0000000a0d197c11 */ /* 0x000fca000f8e18ff */
[----:B------:R-:W-:-:S05]  /*0a30*/  IMAD R24, R0, 0x8, R25 ;  /* 0x0000000800187824 */ /* 0x000fca00078e0219 */
[----:B------:R-:W2:Y:S02]  /*0a40*/  LDS.64 R12, [R24] ;  /* 0x00000000180c7984 */ /* 0x000ea40000000a00 */
[----:B--2---:R-:W-:-:S04]  /*0a50*/  IMAD.WIDE.U32 R18, R13, R16, RZ ;  /* 0x000000100d127225 */ /* 0x004fc800078e00ff */
[----:B------:R-:W-:-:S04]  /*0a60*/  IMAD.WIDE.U32 R22, R12, R16, RZ ;  /* 0x000000100c167225 */ /* 0x000fc800078e00ff */
[----:B------:R-:W-:-:S04]  /*0a70*/  IMAD.WIDE.U32 R18, P0, R17, R12, R18 ;  /* 0x0000000c11127225 */ /* 0x000fc80007800012 */
[----:B------:R-:W-:Y:S01]  /*0a80*/  IMAD.MOV.U32 R22, RZ, RZ, R19 ;  /* 0x000000ffff167224 */ /* 0x000fe200078e0013 */
[----:B------:R-:W-:Y:S01]  /*0a90*/  IADD3 RZ, P1, PT, R23, R18, RZ ;  /* 0x0000001217ff7210 */ /* 0x000fe20007f3e0ff */
[----:B------:R-:W-:Y:S01]  /*0aa0*/  IMAD.X R23, RZ, RZ, RZ, P0 ;  /* 0x000000ffff177224 */ /* 0x000fe200000e06ff */
[----:B------:R-:W1:Y:S03]  /*0ab0*/  LDS.64 R18, [R25] ;  /* 0x0000000019127984 */ /* 0x000e660000000a00 */
[----:B------:R-:W-:-:S04]  /*0ac0*/  IMAD.WIDE.U32.X R16, R17, R13, R22, P1 ;  /* 0x0000000d11107225 */ /* 0x000fc800008e0416 */
[----:B0-----:R-:W-:-:S04]  /*0ad0*/  IMAD R17, R17, R14, RZ ;  /* 0x0000000e11117224 */ /* 0x001fc800078e02ff */
[C---:B------:R-:W-:Y:S02]  /*0ae0*/  IMAD R23, R16.reuse, R15, R17 ;  /* 0x0000000f10177224 */ /* 0x040fe400078e0211 */
[----:B------:R-:W-:-:S04]  /*0af0*/  IMAD.WIDE.U32 R16, R16, R14, RZ ;  /* 0x0000000e10107225 */ /* 0x000fc800078e00ff */
[----:B---3--:R-:W-:Y:S01]  /*0b00*/  IMAD R13, R13, R10, RZ ;  /* 0x0000000a0d0d7224 */ /* 0x008fe200078e02ff */
[----:B------:R-:W-:Y:S02]  /*0b10*/  IADD3 R17, PT, PT, R17, R23, RZ ;  /* 0x0000001711117210 */ /* 0x000fe40007ffe0ff */
[----:B------:R-:W-:Y:S01]  /*0b20*/  IADD3 R16, P0, PT, RZ, -R16, RZ ;  /* 0x80000010ff107210 */ /* 0x000fe20007f1e0ff */
        /* <DEDUP_REMOVED lines=23> */
[----:B------:R-:W-:Y:S02]  /*0ca0*/  IADD3.X R13, PT, PT, ~R15, R16, RZ, P1, !PT ;  /* 0x000000100f0d7210 */ /* 0x000fe40000ffe5ff */
[----:B------:R-:W-:-:S03]  /*0cb0*/  ISETP.NE.AND P0, PT, R21, UR7, PT ;  /* 0x0000000715007c0c */ /* 0x000fc6000bf05270 */
[----:B------:R0:W-:Y:S04]  /*0cc0*/  STS.64 [R25], R12 ;  /* 0x0000000c19007388 */ /* 0x0001e80000000a00 */
[----:B------:R0:W-:Y:S06]  /*0cd0*/  STS.64 [R24], R10 ;  /* 0x0000000a18007388 */ /* 0x0001ec0000000a00 */
[----:B------:R-:W-:Y:S05]  /*0ce0*/  @P0 BRA `(.L_x_53) ;  /* 0xfffffff800ec0947 */ /* 0x000fea000383ffff */
.L_x_52:
[----:B------:R-:W-:Y:S05]  /*0cf0*/  BSYNC.RECONVERGENT B0 ;  /* 0x0000000000007941 */ /* 0x000fea0003800200 */
.L_x_51:
[----:B------:R-:W-:Y:S06]  /*0d00*/  BAR.SYNC.DEFER_BLOCKING 0x0 ;  /* 0x0000000000007b1d */ /* 0x000fec0000010000 */
[----:B------:R-:W-:Y:S05]  /*0d10*/  BRA.U UP1, `(.L_x_54) ;  /* 0xfffffff901747547 */ /* 0x000fea000b83ffff */
.L_x_50:
[----:B------:R-:W1:Y:S01]  /*0d20*/  LDCU UR5, c[0x0][0x3f4] ;  /* 0x00007e80ff0577ac */ /* 0x000e620008000800 */
[----:B------:R-:W-:Y:S01]  /*0d30*/  BSSY.RECONVERGENT B0, `(.L_x_55) ;  /* 0x00000dd000007945 */ /* 0x000fe20003800200 */
[----:B------:R-:W2:Y:S01]  /*0d40*/  LDCU UR26, c[0x0][0x3f4] ;  /* 0x00007e80ff1a77ac */ /* 0x000ea20008000800 */
[----:B------:R-:W3:Y:S01]  /*0d50*/  LDCU UR24, c[0x0][0x3c4] ;  /* 0x00007880ff1877ac */ /* 0x000ee20008000800 */
[----:B------:R-:W4:Y:S01]  /*0d60*/  LDCU UR25, c[0x0][0x3c0] ;  /* 0x00007800ff1977ac */ /* 0x000f220008000800 */
[----:B------:R-:W0:Y:S01]  /*0d70*/  LDCU.64 UR20, c[0x0][0x390] ;  /* 0x00007200ff1477ac */ /* 0x000e220008000a00 */
[----:B-1----:R-:W-:-:S13]  /*0d80*/  ISETP.GE.U32.AND P0, PT, R20, UR5, PT ;  /* 0x0000000514007c0c */ /* 0x002fda000bf06070 */
[----:B0-234-:R-:W-:Y:S05]  /*0d90*/  @P0 BRA `(.L_x_56) ;  /* 0x0000000c00580947 */ /* 0x01dfea0003800000 */
[----:B------:R-:W0:Y:S01]  /*0da0*/  LDC R0, c[0x0][0x3fc] ;  /* 0x0000ff00ff007b82 */ /* 0x000e220000000800 */
[----:B------:R-:W-:-:S07]  /*0db0*/  IMAD.MOV.U32 R5, RZ, RZ, R20 ;  /* 0x000000ffff057224 */ /* 0x000fce00078e0014 */
[----:B------:R-:W1:Y:S08]  /*0dc0*/  LDC R3, c[0x0][0x400] ;  /* 0x00010000ff037b82 */ /* 0x000e700000000800 */
[----:B------:R-:W2:Y:S01]  /*0dd0*/  LDC.64 R10, c[0x0][0x3c0] ;  /* 0x0000f000ff0a7b82 */ /* 0x000ea20000000a00 */
[----:B0-----:R-:W-:Y:S02]  /*0de0*/  VIADD R13, R0, 0x1 ;  /* 0x00000001000d7836 */ /* 0x001fe40000000000 */
[----:B-1----:R-:W-:-:S04]  /*0df0*/  IMAD R0, R3, UR4, R6 ;  /* 0x0000000403007c24 */ /* 0x002fc8000f8e0206 */
[----:B------:R-:W-:-:S07]  /*0e00*/  IMAD R0, R13, R0, UR17 ;  /* 0x000000110d007e24 */ /* 0x000fce000f8e0200 */
.L_x_73:
[----:B0-----:R-:W-:-:S05]  /*0e10*/  IMAD R2, R0, UR26, R5 ;  /* 0x0000001a00027c24 */ /* 0x001fca000f8e0205 */
[----:B------:R-:W-:-:S05]  /*0e20*/  IADD3 R2, P0, PT, R9, R2, RZ ;  /* 0x0000000209027210 */ /* 0x000fca0007f1e0ff */
[----:B------:R-:W-:Y:S01]  /*0e30*/  IMAD.X R3, RZ, RZ, RZ, P0 ;  /* 0x000000ffff037224 */ /* 0x000fe200000e06ff */
[----:B------:R-:W-:-:S04]  /*0e40*/  LEA R14, P0, R2, UR20, 0x3 ;  /* 0x00000014020e7c11 */ /* 0x000fc8000f8018ff */
[----:B------:R-:W-:-:S06]  /*0e50*/  LEA.HI.X R15, R2, UR21, R3, 0x3, P0 ;  /* 0x00000015020f7c11 */ /* 0x000fcc00080f1c03 */
[----:B------:R-:W3:Y:S01]  /*0e60*/  LDG.E.64.CONSTANT R14, desc[UR14][R14.64] ;  /* 0x0000000e0e0e7981 */ /* 0x000ee2000c1e9b00 */
[----:B------:R-:W0:Y:S01]  /*0e70*/  S2UR UR6, SR_CgaCtaId ;  /* 0x00000000000679c3 */ /* 0x000e220000008800 */
[----:B------:R-:W-:Y:S01]  /*0e80*/  UMOV UR5, 0x400 ;  /* 0x0000040000057882 */ /* 0x000fe20000000000 */
[----:B------:R-:W-:Y:S01]  /*0e90*/  BSSY.RECONVERGENT B1, `(.L_x_57) ;  /* 0x00000b8000017945 */ /* 0x000fe20003800200 */
[----:B0-----:R-:W-:-:S06]  /*0ea0*/  ULEA UR5, UR6, UR5, 0x18 ;  /* 0x0000000506057291 */ /* 0x001fcc000f8ec0ff */
[----:B------:R-:W-:-:S06]  /*0eb0*/  LEA R18, R5, UR5, 0x3 ;  /* 0x0000000505127c11 */ /* 0x000fcc000f8e18ff */
[----:B------:R-:W3:Y:S02]  /*0ec0*/  LDS.64 R18, [R18] ;  /* 0x0000000012127984 */ /* 0x000ee40000000a00 */
[----:B---3--:R-:W-:-:S04]  /*0ed0*/  IMAD.WIDE.U32 R16, R19, R14, RZ ;  /* 0x0000000e13107225 */ /* 0x008fc800078e00ff */
[----:B------:R-:W-:-:S04]  /*0ee0*/  IMAD.WIDE.U32 R2, R18, R14, RZ ;  /* 0x0000000e12027225 */ /* 0x000fc800078e00ff */
[-C--:B------:R-:W-:Y:S02]  /*0ef0*/  IMAD.WIDE.U32 R16, P0, R18, R15.reuse, R16 ;  /* 0x0000000f12107225 */ /* 0x080fe40007800010 */
[----:B------:R-:W0:Y:S02]  /*0f00*/  LDC R2, c[0x0][0x3c0] ;  /* 0x0000f000ff027b82 */ /* 0x000e240000000800 */
[----:B------:R-:W-:Y:S01]  /*0f10*/  IMAD.MOV.U32 R12, RZ, RZ, R17 ;  /* 0x000000ffff0c7224 */ /* 0x000fe200078e0011 */
[----:B------:R-:W-:Y:S02]  /*0f20*/  IADD3.X R13, PT, PT, RZ, RZ, RZ, P0, !PT ;  /* 0x000000ffff0d7210 */ /* 0x000fe400007fe4ff */
[----:B------:R-:W-:Y:S01]  /*0f30*/  IADD3 RZ, P0, PT, R3, R16, RZ ;  /* 0x0000001003ff7210 */ /* 0x000fe20007f1e0ff */
[----:B------:R-:W-:Y:S02]  /*0f40*/  IMAD.WIDE.U32 R16, R14, R18, RZ ;  /* 0x000000120e107225 */ /* 0x000fe400078e00ff */
[----:B------:R-:W1:Y:S02]  /*0f50*/  LDC R3, c[0x0][0x3c4] ;  /* 0x0000f100ff037b82 */ /* 0x000e640000000800 */
[----:B------:R-:W-:-:S04]  /*0f60*/  IMAD.WIDE.U32.X R12, R19, R15, R12, P0 ;  /* 0x0000000f130c7225 */ /* 0x000fc800000e040c */
[----:B------:R-:W-:Y:S01]  /*0f70*/  IMAD R15, R15, R18, RZ ;  /* 0x000000120f0f7224 */ /* 0x000fe200078e02ff */
[----:B------:R-:W-:-:S03]  /*0f80*/  ISETP.NE.U32.AND P0, PT, R12, RZ, PT ;  /* 0x000000ff0c00720c */ /* 0x000fc60003f05070 */
[----:B------:R-:W-:Y:S01]  /*0f90*/  IMAD R15, R19, R14, R15 ;  /* 0x0000000e130f7224 */ /* 0x000fe200078e020f */
[----:B------:R-:W-:-:S03]  /*0fa0*/  ISETP.NE.AND.EX P0, PT, R13, RZ, PT, P0 ;  /* 0x000000ff0d00720c */ /* 0x000fc60003f05300 */
[----:B------:R-:W-:-:S10]  /*0fb0*/  IMAD.IADD R23, R17, 0x1, R15 ;  /* 0x0000000111177824 */ /* 0x000fd400078e020f */
[----:B------:R-:W-:Y:S05]  /*0fc0*/  @P0 BRA `(.L_x_58) ;  /* 0x0000000000780947 */ /* 0x000fea0003800000 */
[----:B------:R-:W-:-:S04]  /*0fd0*/  LOP3.LUT R12, R23, UR24, RZ, 0xfc, !PT ;  /* 0x00000018170c7c12 */ /* 0x000fc8000f8efcff */
[----:B------:R-:W-:-:S13]  /*0fe0*/  ISETP.NE.U32.AND P0, PT, R12, RZ, PT ;  /* 0x000000ff0c00720c */ /* 0x000fda0003f05070 */
[----:B------:R-:W-:Y:S05]  /*0ff0*/  @P0 BRA `(.L_x_59) ;  /* 0x0000000000500947 */ /* 0x000fea0003800000 */
[----:B------:R-:W3:Y:S01]  /*1000*/  I2F.U32.RP R12, UR25 ;  /* 0x00000019000c7d06 */ /* 0x000ee20008209000 */
[----:B------:R-:W-:-:S07]  /*1010*/  ISETP.NE.U32.AND P1, PT, RZ, UR25, PT ;  /* 0x00000019ff007c0c */ /* 0x000fce000bf25070 */
[----:B---3--:R-:W0:Y:S02]  /*1020*/  MUFU.RCP R12, R12 ;  /* 0x0000000c000c7308 */ /* 0x008e240000001000 */
[----:B0-----:R-:W-:-:S06]  /*1030*/  VIADD R2, R12, 0xffffffe ;  /* 0x0ffffffe0c027836 */ /* 0x001fcc0000000000 */
[----:B-1----:R0:W1:Y:S02]  /*1040*/  F2I.FTZ.U32.TRUNC.NTZ R3, R2 ;  /* 0x0000000200037305 */ /* 0x002064000021f000 */
[----:B0-----:R-:W-:Y:S02]  /*1050*/  HFMA2 R2, -RZ, RZ, 0, 0 ;  /* 0x00000000ff027431 */ /* 0x001fe400000001ff */
[----:B-1----:R-:W-:-:S04]  /*1060*/  IMAD.MOV R13, RZ, RZ, -R3 ;  /* 0x000000ffff0d7224 */ /* 0x002fc800078e0a03 */
[----:B------:R-:W-:-:S04]  /*1070*/  IMAD R13, R13, UR25, RZ ;  /* 0x000000190d0d7c24 */ /* 0x000fc8000f8e02ff */
[----:B------:R-:W-:-:S06]  /*1080*/  IMAD.HI.U32 R3, R3, R13, R2 ;  /* 0x0000000d03037227 */ /* 0x000fcc00078e0002 */
[----:B------:R-:W-:-:S04]  /*1090*/  IMAD.HI.U32 R3, R3, R16, RZ ;  /* 0x0000001003037227 */ /* 0x000fc800078e00ff */
[----:B------:R-:W-:-:S04]  /*10a0*/  IMAD.MOV R3, RZ, RZ, -R3 ;  /* 0x000000ffff037224 */ /* 0x000fc800078e0a03 */
[----:B------:R-:W-:Y:S01]  /*10b0*/  IMAD R16, R3, UR25, R16 ;  /* 0x0000001903107c24 */ /* 0x000fe2000f8e0210 */
[----:B------:R-:W-:-:S04]  /*10c0*/  MOV R3, RZ ;  /* 0x000000ff00037202 */ /* 0x000fc80000000f00 */
[----:B------:R-:W-:-:S13]  /*10d0*/  ISETP.GE.U32.AND P0, PT, R16, UR25, PT ;  /* 0x0000001910007c0c */ /* 0x000fda000bf06070 */
[----:B------:R-:W-:-:S05]  /*10e0*/  @P0 VIADD R16, R16, -UR25 ;  /* 0x8000001910100c36 */ /* 0x000fca0008000000 */
[----:B------:R-:W-:-:S13]  /*10f0*/  ISETP.GE.U32.AND P0, PT, R16, UR25, PT ;  /* 0x0000001910007c0c */ /* 0x000fda000bf06070 */
[----:B------:R-:W-:Y:S01]  /*1100*/  @P0 VIADD R16, R16, -UR25 ;  /* 0x8000001910100c36 */ /* 0x000fe20008000000 */
[----:B------:R-:W-:-:S05]  /*1110*/  @!P1 LOP3.LUT R16, RZ, UR25, RZ, 0x33, !PT ;  /* 0x00000019ff109c12 */ /* 0x000fca000f8e33ff */
[----:B------:R-:W-:Y:S01]  /*1120*/  IMAD.MOV.U32 R2, RZ, RZ, R16 ;  /* 0x000000ffff027224 */ /* 0x000fe200078e0010 */
[----:B------:R-:W-:Y:S06]  /*1130*/  BRA `(.L_x_60) ;  /* 0x0000000800347947 */ /* 0x000fec0003800000 */
.L_x_59:
[----:B------:R-:W-:Y:S01]  /*1140*/  IMAD.MOV.U32 R24, RZ, RZ, R16 ;  /* 0x000000ffff187224 */ /* 0x000fe200078e0010 */
[----:B------:R-:W-:Y:S01]  /*1150*/  MOV R22, 0x1180 ;  /* 0x0000118000167802 */ /* 0x000fe20000000f00 */
[----:B------:R-:W-:-:S07]  /*1160*/  IMAD.MOV.U32 R21, RZ, RZ, R23 ;  /* 0x000000ffff157224 */ /* 0x000fce00078e0017 */
[----:B012---:R-:W-:Y:S05]  /*1170*/  CALL.REL.NOINC `($__internal_2_$__cuda_sm20_rem_u64) ;  /* 0x0000001400447944 */ /* 0x007fea0003c00000 */
[----:B------:R-:W-:Y:S02]  /*1180*/  IMAD.MOV.U32 R2, RZ, RZ, R26 ;  /* 0x000000ffff027224 */ /* 0x000fe400078e001a */
[----:B------:R-:W-:Y:S01]  /*1190*/  IMAD.MOV.U32 R3, RZ, RZ, R27 ;  /* 0x000000ffff037224 */ /* 0x000fe200078e001b */
[----:B------:R-:W-:Y:S06]  /*11a0*/  BRA `(.L_x_60) ;  /* 0x0000000800187947 */ /* 0x000fec0003800000 */
.L_x_58:
[----:B------:R-:W-:Y:S02]  /*11b0*/  HFMA2 R24, -RZ, RZ, 0, 0 ;  /* 0x00000000ff187431 */ /* 0x000fe400000001ff */
[----:B------:R-:W-:Y:S01]  /*11c0*/  IMAD.MOV.U32 R21, RZ, RZ, 0x1 ;  /* 0x00000001ff157424 */ /* 0x000fe200078e00ff */
[----:B------:R-:W-:-:S07]  /*11d0*/  MOV R22, 0x11f0 ;  /* 0x000011f000167802 */ /* 0x000fce0000000f00 */
[----:B012---:R-:W-:Y:S05]  /*11e0*/  CALL.REL.NOINC `($__internal_2_$__cuda_sm20_rem_u64) ;  /* 0x0000001400287944 */ /* 0x007fea0003c00000 */
        /* <DEDUP_REMOVED lines=9> */
[----:B------:R-:W-:Y:S02]  /*1280*/  MOV R14, RZ ;  /* 0x000000ff000e7202 */ /* 0x000fe40000000f00 */
[----:B------:R-:W-:-:S05]  /*1290*/  ISETP.NE.U32.AND P1, PT, RZ, UR25, PT ;  /* 0x00000019ff007c0c */ /* 0x000fca000bf25070 */
[----:B0-----:R-:W0:Y:S02]  /*12a0*/  MUFU.RCP R18, R18 ;  /* 0x0000001200127308 */ /* 0x001e240000001000 */
[----:B0-----:R-:W-:-:S06]  /*12b0*/  VIADD R19, R18, 0xffffffe ;  /* 0x0ffffffe12137836 */ /* 0x001fcc0000000000 */
        /* <DEDUP_REMOVED lines=14> */
.L_x_62:
[----:B------:R-:W-:-:S07]  /*13a0*/  MOV R22, 0x13c0 ;  /* 0x000013c000167802 */ /* 0x000fce0000000f00 */
[----:B------:R-:W-:Y:S05]  /*13b0*/  CALL.REL.NOINC `($__internal_2_$__cuda_sm20_rem_u64) ;  /* 0x0000001000b47944 */ /* 0x000fea0003c00000 */
[----:B------:R-:W-:Y:S01]  /*13c0*/  MOV R14, R26 ;  /* 0x0000001a000e7202 */ /* 0x000fe20000000f00 */
[----:B------:R-:W-:-:S07]  /*13d0*/  IMAD.MOV.U32 R15, RZ, RZ, R27 ;  /* 0x000000ffff0f7224 */ /* 0x000fce00078e001b */
.L_x_63:
[----:B------:R-:W-:Y:S05]  /*13e0*/  BSYNC.RECONVERGENT B2 ;  /* 0x0000000000027941 */ /* 0x000fea0003800200 */
.L_x_61:
[----:B------:R-:W-:Y:S01]  /*13f0*/  LOP3.LUT R18, R23, UR24, RZ, 0xfc, !PT ;  /* 0x0000001817127c12 */ /* 0x000fe2000f8efcff */
[----:B------:R-:W-:Y:S03]  /*1400*/  BSSY.RECONVERGENT B2, `(.L_x_64) ;  /* 0x000001c000027945 */ /* 0x000fe60003800200 */
[----:B------:R-:W-:-:S13]  /*1410*/  ISETP.NE.U32.AND P0, PT, R18, RZ, PT ;  /* 0x000000ff1200720c */ /* 0x000fda0003f05070 */
[----:B------:R-:W-:Y:S05]  /*1420*/  @P0 BRA `(.L_x_65) ;  /* 0x00000000004c0947 */ /* 0x000fea0003800000 */
[----:B------:R-:W0:Y:S01]  /*1430*/  I2F.U32.RP R17, UR25 ;  /* 0x0000001900117d06 */ /* 0x000e220008209000 */
[----:B------:R-:W-:-:S07]  /*1440*/  ISETP.NE.U32.AND P1, PT, RZ, UR25, PT ;  /* 0x00000019ff007c0c */ /* 0x000fce000bf25070 */
[----:B0-----:R-:W0:Y:S02]  /*1450*/  MUFU.RCP R17, R17 ;  /* 0x0000001100117308 */ /* 0x001e240000001000 */
[----:B0-----:R-:W-:Y:S02]  /*1460*/  VIADD R18, R17, 0xffffffe ;  /* 0x0ffffffe11127836 */ /* 0x001fe40000000000 */
[----:B------:R-:W-:-:S04]  /*1470*/  IMAD.MOV.U32 R17, RZ, RZ, RZ ;  /* 0x000000ffff117224 */ /* 0x000fc800078e00ff */
[----:B------:R0:W1:Y:S02]  /*1480*/  F2I.FTZ.U32.TRUNC.NTZ R19, R18 ;  /* 0x0000001200137305 */ /* 0x000064000021f000 */
[----:B0-----:R-:W-:Y:S02]  /*1490*/  IMAD.MOV.U32 R18, RZ, RZ, RZ ;  /* 0x000000ffff127224 */ /* 0x001fe400078e00ff */
[----:B-1----:R-:W-:-:S04]  /*14a0*/  IMAD.MOV R21, RZ, RZ, -R19 ;  /* 0x000000ffff157224 */ /* 0x002fc800078e0a13 */
        /* <DEDUP_REMOVED lines=11> */
.L_x_65:
[----:B------:R-:W-:Y:S01]  /*1560*/  IMAD.MOV.U32 R24, RZ, RZ, R16 ;  /* 0x000000ffff187224 */ /* 0x000fe200078e0010 */
[----:B------:R-:W-:Y:S02]  /*1570*/  MOV R21, R23 ;  /* 0x0000001700157202 */ /* 0x000fe40000000f00 */
[----:B------:R-:W-:-:S07]  /*1580*/  MOV R22, 0x15a0 ;  /* 0x000015a000167802 */ /* 0x000fce0000000f00 */
[----:B------:R-:W-:Y:S05]  /*1590*/  CALL.REL.NOINC `($__internal_2_$__cuda_sm20_rem_u64) ;  /* 0x00000010003c7944 */ /* 0x000fea0003c00000 */
[----:B------:R-:W-:Y:S02]  /*15a0*/  IMAD.MOV.U32 R16, RZ, RZ, R26 ;  /* 0x000000ffff107224 */ /* 0x000fe400078e001a */
[----:B------:R-:W-:-:S07]  /*15b0*/  IMAD.MOV.U32 R17, RZ, RZ, R27 ;  /* 0x000000ffff117224 */ /* 0x000fce00078e001b */
.L_x_66:
[----:B------:R-:W-:Y:S05]  /*15c0*/  BSYNC.RECONVERGENT B2 ;  /* 0x0000000000027941 */ /* 0x000fea0003800200 */
.L_x_64:
        /* <DEDUP_REMOVED lines=9> */
[----:B0-----:R-:W-:Y:S02]  /*1660*/  HFMA2 R18, -RZ, RZ, 0, 0 ;  /* 0x00000000ff127431 */ /* 0x001fe400000001ff */
[----:B-1----:R-:W-:-:S04]  /*1670*/  IMAD.MOV R13, RZ, RZ, -R19 ;  /* 0x000000ffff0d7224 */ /* 0x002fc800078e0a13 */
        /* <DEDUP_REMOVED lines=12> */
.L_x_68:
[----:B------:R-:W-:Y:S01]  /*1740*/  MOV R24, R12 ;  /* 0x0000000c00187202 */ /* 0x000fe20000000f00 */
[----:B------:R-:W-:Y:S01]  /*1750*/  IMAD.MOV.U32 R21, RZ, RZ, R13 ;  /* 0x000000ffff157224 */ /* 0x000fe200078e000d */
[----:B------:R-:W-:-:S07]  /*1760*/  MOV R22, 0x1780 ;  /* 0x0000178000167802 */ /* 0x000fce0000000f00 */
[----:B------:R-:W-:Y:S05]  /*1770*/  CALL.REL.NOINC `($__internal_2_$__cuda_sm20_rem_u64) ;  /* 0x0000000c00c47944 */ /* 0x000fea0003c00000 */
[----:B------:R-:W-:Y:S02]  /*1780*/  IMAD.MOV.U32 R12, RZ, RZ, R26 ;  /* 0x000000ffff0c7224 */ /* 0x000fe400078e001a */
[----:B------:R-:W-:-:S07]  /*1790*/  IMAD.MOV.U32 R13, RZ, RZ, R27 ;  /* 0x000000ffff0d7224 */ /* 0x000fce00078e001b */
.L_x_69:
[----:B------:R-:W-:Y:S05]  /*17a0*/  BSYNC.RECONVERGENT B2 ;  /* 0x0000000000027941 */ /* 0x000fea0003800200 */
.L_x_67:
        /* <DEDUP_REMOVED lines=24> */
[----:B------:R-:W-:Y:S02]  /*1930*/  @P0 IADD3 R26, PT, PT, R26, -UR25, RZ ;  /* 0x800000191a1a0c10 */ /* 0x000fe4000fffe0ff */
[----:B------:R-:W-:Y:S01]  /*1940*/  @!P1 LOP3.LUT R26, RZ, UR25, RZ, 0x33, !PT ;  /* 0x00000019ff1a9c12 */ /* 0x000fe2000f8e33ff */
[----:B------:R-:W-:Y:S06]  /*1950*/  BRA `(.L_x_72) ;  /* 0x0000000000087947 */ /* 0x000fec0003800000 */
.L_x_71:
[----:B------:R-:W-:-:S07]  /*1960*/  MOV R22, 0x1980 ;  /* 0x0000198000167802 */ /* 0x000fce0000000f00 */
[----:B------:R-:W-:Y:S05]  /*1970*/  CALL.REL.NOINC `($__internal_2_$__cuda_sm20_rem_u64) ;  /* 0x0000000c00447944 */ /* 0x000fea0003c00000 */
.L_x_72:
[----:B------:R-:W-:Y:S05]  /*1980*/  BSYNC.RECONVERGENT B2 ;  /* 0x0000000000027941 */ /* 0x000fea0003800200 */
.L_x_70:
[----:B------:R-:W-:-:S05]  /*1990*/  IADD3 R3, P0, PT, R16, R26, RZ ;  /* 0x0000001a10037210 */ /* 0x000fca0007f1e0ff */
[----:B------:R-:W-:Y:S01]  /*19a0*/  IMAD.X R16, R17, 0x1, R27, P0 ;  /* 0x0000000111107824 */ /* 0x000fe200000e061b */
[----:B------:R-:W-:-:S04]  /*19b0*/  ISETP.GE.U32.AND P0, PT, R3, R10, PT ;  /* 0x0000000a0300720c */ /* 0x000fc80003f06070 */
[----:B------:R-:W-:-:S04]  /*19c0*/  ISETP.GE.U32.AND.EX P0, PT, R16, R11, PT, P0 ;  /* 0x0000000b1000720c */ /* 0x000fc80003f06100 */
[----:B------:R-:W-:-:S04]  /*19d0*/  SEL R2, R10, RZ, P0 ;  /* 0x000000ff0a027207 */ /* 0x000fc80000000000 */
[----:B------:R-:W-:Y:S02]  /*19e0*/  IADD3 R2, P1, PT, -R2, R3, RZ ;  /* 0x0000000302027210 */ /* 0x000fe40007f3e1ff */
[----:B------:R-:W-:-:S05]  /*19f0*/  SEL R3, R11, RZ, P0 ;  /* 0x000000ff0b037207 */ /* 0x000fca0000000000 */
[----:B------:R-:W-:-:S07]  /*1a00*/  IMAD.X R3, R16, 0x1, ~R3, P1 ;  /* 0x0000000110037824 */ /* 0x000fce00008e0e03 */
.L_x_60:
[----:B------:R-:W-:Y:S05]  /*1a10*/  BSYNC.RECONVERGENT B1 ;  /* 0x0000000000017941 */ /* 0x000fea0003800200 */
.L_x_57:
[C---:B------:R-:W-:Y:S01]  /*1a20*/  LEA R15, R5.reuse, UR8, 0x3 ;  /* 0x00000008050f7c11 */ /* 0x040fe2000f8e18ff */
[----:B------:R-:W-:-:S04]  /*1a30*/  VIADD R5, R5, UR16 ;  /* 0x0000001005057c36 */ /* 0x000fc80008000000 */
[----:B------:R-:W0:Y:S02]  /*1a40*/  LDS.64 R12, [R15] ;  /* 0x000000000f0c7984 */ /* 0x000e240000000a00 */
[----:B0-----:R-:W-:-:S05]  /*1a50*/  IADD3 R17, P0, PT, R12, R2, RZ ;  /* 0x000000020c117210 */ /* 0x001fca0007f1e0ff */
[----:B------:R-:W-:Y:S01]  /*1a60*/  IMAD.X R12, R13, 0x1, R3, P0 ;  /* 0x000000010d0c7824 */ /* 0x000fe200000e0603 */
[----:B--2---:R-:W-:-:S04]  /*1a70*/  ISETP.GE.U32.AND P0, PT, R17, R10, PT ;  /* 0x0000000a1100720c */ /* 0x004fc80003f06070 */
[----:B------:R-:W-:-:S04]  /*1a80*/  ISETP.GE.U32.AND.EX P0, PT, R12, R11, PT, P0 ;  /* 0x0000000b0c00720c */ /* 0x000fc80003f06100 */
[----:B------:R-:W-:Y:S02]  /*1a90*/  SEL R2, R10, RZ, P0 ;  /* 0x000000ff0a027207 */ /* 0x000fe40000000000 */
[----:B------:R-:W-:Y:S02]  /*1aa0*/  SEL R3, R11, RZ, P0 ;  /* 0x000000ff0b037207 */ /* 0x000fe40000000000 */
[----:B------:R-:W-:-:S04]  /*1ab0*/  IADD3 R2, P0, PT, -R2, R17, RZ ;  /* 0x0000001102027210 */ /* 0x000fc80007f1e1ff */
[----:B------:R-:W-:Y:S02]  /*1ac0*/  IADD3.X R3, PT, PT, ~R3, R12, RZ, P0, !PT ;  /* 0x0000000c03037210 */ /* 0x000fe400007fe5ff */
[----:B------:R-:W-:-:S03]  /*1ad0*/  ISETP.GE.U32.AND P0, PT, R5, UR26, PT ;  /* 0x0000001a05007c0c */ /* 0x000fc6000bf06070 */
[----:B------:R0:W-:Y:S10]  /*1ae0*/  STS.64 [R15], R2 ;  /* 0x000000020f007388 */ /* 0x0001f40000000a00 */
[----:B------:R-:W-:Y:S05]  /*1af0*/  @!P0 BRA `(.L_x_73) ;  /* 0xfffffff000c48947 */ /* 0x000fea000383ffff */
.L_x_56:
[----:B------:R-:W-:Y:S05]  /*1b00*/  BSYNC.RECONVERGENT B0 ;  /* 0x0000000000007941 */ /* 0x000fea0003800200 */
.L_x_55:
[----:B------:R-:W1:Y:S01]  /*1b10*/  LDCU UR5, c[0x0][0x400] ;  /* 0x00008000ff0577ac */ /* 0x000e620008000800 */
[----:B------:R-:W-:Y:S01]  /*1b20*/  VIADD R6, R6, 0x1 ;  /* 0x0000000106067836 */ /* 0x000fe20000000000 */
[----:B------:R-:W-:Y:S04]  /*1b30*/  BAR.SYNC.DEFER_BLOCKING 0x0 ;  /* 0x0000000000007b1d */ /* 0x000fe80000010000 */
[----:B-1----:R-:W-:-:S13]  /*1b40*/  ISETP.NE.AND P0, PT, R6, UR5, PT ;  /* 0x0000000506007c0c */ /* 0x002fda000bf05270 */
[----:B------:R-:W-:Y:S05]  /*1b50*/  @P0 BRA `(.L_x_74) ;  /* 0xffffffe400d80947 */ /* 0x000fea000383ffff */
.L_x_46:
[----:B------:R-:W1:Y:S01]  /*1b60*/  LDCU UR5, c[0x0][0x3fc] ;  /* 0x00007f80ff0577ac */ /* 0x000e620008000800 */
[----:B------:R-:W-:Y:S02]  /*1b70*/  UIADD3 UR4, UPT, UPT, UR4, 0x1, URZ ;  /* 0x0000000104047890 */ /* 0x000fe4000fffe0ff */
[----:B-1----:R-:W-:-:S04]  /*1b80*/  UIADD3 UR5, UPT, UPT, UR5, 0x1, URZ ;  /* 0x0000000105057890 */ /* 0x002fc8000fffe0ff */
[----:B------:R-:W-:-:S04]  /*1b90*/  UISETP.LT.U32.AND UP0, UPT, UR5, 0x1, UPT ;  /* 0x000000010500788c */ /* 0x000fc8000bf01070 */
[----:B------:R-:W-:-:S04]  /*1ba0*/  USEL UR5, UR5, 0x1, !UP0 ;  /* 0x0000000105057887 */ /* 0x000fc8000c000000 */
[----:B------:R-:W-:-:S09]  /*1bb0*/  UISETP.NE.AND UP0, UPT, UR4, UR5, UPT ;  /* 0x000000050400728c */ /* 0x000fd2000bf05270 */
[----:B------:R-:W-:Y:S05]  /*1bc0*/  BRA.U UP0, `(.L_x_75) ;  /* 0xffffffe5009c7547 */ /* 0x000fea000b83ffff */
[----:B------:R-:W1:Y:S02]  /*1bd0*/  LDCU UR4, c[0x0][0x3f8] ;  /* 0x00007f00ff0477ac */ /* 0x000e640008000800 */
[----:B-1----:R-:W-:-:S09]  /*1be0*/  UISETP.NE.AND UP0, UPT, UR4, URZ, UPT ;  /* 0x000000ff0400728c */ /* 0x002fd2000bf05270 */
[----:B------:R-:W-:Y:S05]  /*1bf0*/  BRA.U !UP0, `(.L_x_76) ;  /* 0x00000005089c7547 */ /* 0x000fea000b800000 */
[----:B------:R-:W1:Y:S01]  /*1c00*/  I2F.U32.RP R0, UR16 ;  /* 0x0000001000007d06 */ /* 0x000e620008209000 */
[----:B------:R-:W-:Y:S01]  /*1c10*/  UMOV UR4, URZ ;  /* 0x000000ff00047c82 */ /* 0x000fe20008000000 */
[----:B------:R-:W-:Y:S02]  /*1c20*/  UIADD3 UR12, UPT, UPT, UR16, -0x1, UR18 ;  /* 0xffffffff100c7890 */ /* 0x000fe4000fffe012 */
[----:B------:R-:W-:-:S04]  /*1c30*/  UISETP.NE.U32.AND UP2, UPT, UR16, URZ, UPT ;  /* 0x000000ff1000728c */ /* 0x000fc8000bf45070 */
[----:B-1----:R-:W0:Y:S02]  /*1c40*/  MUFU.RCP R0, R0 ;  /* 0x0000000000007308 */ /* 0x002e240000001000 */
[----:B0-----:R-:W-:-:S06]  /*1c50*/  VIADD R2, R0, 0xffffffe ;  /* 0x0ffffffe00027836 */ /* 0x001fcc0000000000 */
        /* <DEDUP_REMOVED lines=16> */
[----:B------:R-:W-:-:S04]  /*1d60*/  USEL UR5, UR5, 0x1, !UP0 ;  /* 0x0000000105057887 */ /* 0x000fc8000c000000 */
[----:B------:R-:W-:-:S12]  /*1d70*/  UIADD3 UR5, UPT, UPT, -UR5, URZ, URZ ;  /* 0x000000ff05057290 */ /* 0x000fd8000fffe1ff */
.L_x_80:
[----:B------:R-:W-:Y:S01]  /*1d80*/  UISETP.GT.U32.AND UP0, UPT, UR16, UR12, UPT ;  /* 0x0000000c1000728c */ /* 0x000fe2000bf04070 */
[----:B------:R-:W-:Y:S01]  /*1d90*/  UMOV UR10, UR4 ;  /* 0x00000004000a7c82 */ /* 0x000fe20008000000 */
[----:B------:R-:W-:-:S07]  /*1da0*/  UIADD3 UR4, UPT, UPT, UR4, 0x1, URZ ;  /* 0x0000000104047890 */ /* 0x000fce000fffe0ff */
[----:B0123--:R-:W-:Y:S05]  /*1db0*/  BRA.U UP0, `(.L_x_77) ;  /* 0x00000005001c7547 */ /* 0x00ffea000b800000 */
[----:B------:R-:W0:Y:S01]  /*1dc0*/  LDC.64 R4, c[0x0][0x3b0] ;  /* 0x0000ec00ff047b82 */ /* 0x000e220000000a00 */
[----:B------:R-:W1:Y:S01]  /*1dd0*/  LDCU UR11, c[0x0][0x3f4] ;  /* 0x00007e80ff0b77ac */ /* 0x000e620008000800 */
[----:B------:R-:W-:Y:S01]  /*1de0*/  BSSY.RECONVERGENT B0, `(.L_x_77) ;  /* 0x0000044000007945 */ /* 0x000fe20003800200 */
[----:B------:R-:W-:Y:S01]  /*1df0*/  IMAD.MOV.U32 R0, RZ, RZ, R20 ;  /* 0x000000ffff007224 */ /* 0x000fe200078e0014 */
[----:B------:R-:W-:Y:S01]  /*1e00*/  MOV R2, UR5 ;  /* 0x0000000500027c02 */ /* 0x000fe20008000f00 */
[----:B------:R-:W-:Y:S01]  /*1e10*/  UMOV UR6, 0xffffffff ;  /* 0xffffffff00067882 */ /* 0x000fe20000000000 */
[----:B------:R-:W-:Y:S01]  /*1e20*/  UMOV UR7, 0x2 ;  /* 0x0000000200077882 */ /* 0x000fe20000000000 */
[----:B------:R-:W-:Y:S01]  /*1e30*/  UMOV UR9, 0x8 ;  /* 0x0000000800097882 */ /* 0x000fe20000000000 */
[----:B------:R-:W2:Y:S01]  /*1e40*/  LDC.64 R6, c[0x0][0x3b8] ;  /* 0x0000ee00ff067b82 */ /* 0x000ea20000000a00 */
[----:B------:R-:W-:Y:S02]  /*1e50*/  USHF.L.U32 UR6, UR6, UR10, URZ ;  /* 0x0000000a06067299 */ /* 0x000fe400080006ff */
[----:B------:R-:W-:-:S02]  /*1e60*/  USHF.L.U32 UR7, UR7, UR10, URZ ;  /* 0x0000000a07077299 */ /* 0x000fc400080006ff */
[----:B------:R-:W-:-:S03]  /*1e70*/  USHF.L.U32 UR9, UR9, UR10, URZ ;  /* 0x0000000a09097299 */ /* 0x000fc600080006ff */
[----:B------:R-:W3:Y:S01]  /*1e80*/  LDC.64 R10, c[0x0][0x3c0] ;  /* 0x0000f000ff0a7b82 */ /* 0x000ee20000000a00 */
[----:B-1----:R-:W-:-:S12]  /*1e90*/  USHF.R.U32.HI UR11, URZ, UR4, UR11 ;  /* 0x00000004ff0b7299 */ /* 0x002fd8000801160b */
.L_x_79:
[----:B------:R-:W-:-:S13]  /*1ea0*/  ISETP.GE.U32.AND P0, PT, R0, UR18, PT ;  /* 0x0000001200007c0c */ /* 0x000fda000bf06070 */
[----:B-1----:R-:W-:Y:S05]  /*1eb0*/  @P0 BRA `(.L_x_78) ;  /* 0x0000000000d80947 */ /* 0x002fea0003800000 */
[----:B------:R-:W-:-:S05]  /*1ec0*/  SHF.R.U32.HI R3, RZ, UR10, R0 ;  /* 0x0000000aff037c19 */ /* 0x000fca0008011600 */
[----:B------:R-:W-:-:S04]  /*1ed0*/  VIADD R17, R3, UR11 ;  /* 0x0000000b03117c36 */ /* 0x000fc80008000000 */
[----:B--2---:R-:W-:-:S06]  /*1ee0*/  IMAD.WIDE.U32 R18, R17, 0x8, R6 ;  /* 0x0000000811127825 */ /* 0x004fcc00078e0006 */
[----:B------:R-:W2:Y:S01]  /*1ef0*/  LDG.E.64.CONSTANT R18, desc[UR14][R18.64] ;  /* 0x0000000e12127981 */ /* 0x000ea2000c1e9b00 */
[----:B0-----:R-:W-:-:S06]  /*1f00*/  IMAD.WIDE.U32 R16, R17, 0x8, R4 ;  /* 0x0000000811107825 */ /* 0x001fcc00078e0004 */
[----:B------:R-:W4:Y:S01]  /*1f10*/  LDG.E.64.CONSTANT R16, desc[UR14][R16.64] ;  /* 0x0000000e10107981 */ /* 0x000f22000c1e9b00 */
[C---:B------:R-:W-:Y:S01]  /*1f20*/  LOP3.LUT R12, R0.reuse, UR6, RZ, 0x30, !PT ;  /* 0x00000006000c7c12 */ /* 0x040fe2000f8e30ff */
[----:B------:R-:W-:Y:S01]  /*1f30*/  VIADD R0, R0, UR16 ;  /* 0x0000001000007c36 */ /* 0x000fe20008000000 */
[----:B------:R-:W-:-:S03]  /*1f40*/  IADD3 R2, PT, PT, R2, 0x1, RZ ;  /* 0x0000000102027810 */ /* 0x000fc60007ffe0ff */
[----:B------:R-:W-:-:S05]  /*1f50*/  IMAD R9, R3, UR7, R12 ;  /* 0x0000000703097c24 */ /* 0x000fca000f8e020c */
[----:B------:R-:W-:-:S05]  /*1f60*/  LEA R9, R9, UR8, 0x3 ;  /* 0x0000000809097c11 */ /* 0x000fca000f8e18ff */
        /* <DEDUP_REMOVED lines=10> */
[----:B------:R-:W-:-:S04]  /*2010*/  IMAD.WIDE.U32 R22, P0, R19, R21, R22 ;  /* 0x0000001513167225 */ /* 0x000fc80007800016 */
[----:B------:R-:W-:Y:S01]  /*2020*/  IMAD.MOV.U32 R24, RZ, RZ, R23 ;  /* 0x000000ffff187224 */ /* 0x000fe200078e0017 */
[----:B------:R-:W-:Y:S01]  /*2030*/  IADD3 RZ, P1, PT, R25, R22, RZ ;  /* 0x0000001619ff7210 */ /* 0x000fe20007f3e0ff */
[----:B------:R-:W-:-:S04]  /*2040*/  IMAD.X R25, RZ, RZ, RZ, P0 ;  /* 0x000000ffff197224 */ /* 0x000fc800000e06ff */
[----:B------:R-:W-:-:S04]  /*2050*/  IMAD.WIDE.U32.X R24, R19, R3, R24, P1 ;  /* 0x0000000313187225 */ /* 0x000fc800008e0418 */
[-C--:B------:R-:W-:Y:S02]  /*2060*/  IMAD R22, R25, R10.reuse, RZ ;  /* 0x0000000a19167224 */ /* 0x080fe400078e02ff */
[----:B------:R-:W-:-:S04]  /*2070*/  IMAD.WIDE.U32 R18, R24, R10, RZ ;  /* 0x0000000a18127225 */ /* 0x000fc800078e00ff */
[----:B------:R-:W-:Y:S01]  /*2080*/  IMAD R25, R24, R11, R22 ;  /* 0x0000000b18197224 */ /* 0x000fe200078e0216 */
[----:B------:R-:W-:Y:S01]  /*2090*/  IADD3 R18, P0, PT, RZ, -R18, RZ ;  /* 0x80000012ff127210 */ /* 0x000fe20007f1e0ff */
[----:B----4-:R-:W-:Y:S02]  /*20a0*/  IMAD R22, R3, R16, RZ ;  /* 0x0000001003167224 */ /* 0x010fe400078e02ff */
[----:B------:R-:W-:Y:S02]  /*20b0*/  IMAD.IADD R19, R19, 0x1, R25 ;  /* 0x0000000113137824 */ /* 0x000fe400078e0219 */
[----:B------:R-:W-:-:S03]  /*20c0*/  IMAD R17, R17, R21, R22 ;  /* 0x0000001511117224 */ /* 0x000fc600078e0216 */
[----:B------:R-:W-:Y:S02]  /*20d0*/  IADD3.X R19, PT, PT, RZ, ~R19, RZ, P0, !PT ;  /* 0x80000013ff137210 */ /* 0x000fe400007fe4ff */
[----:B------:R-:W-:Y:S01]  /*20e0*/  IADD3 R3, P0, PT, R14, R12, RZ ;  /* 0x0000000c0e037210 */ /* 0x000fe20007f1e0ff */
[----:B------:R-:W-:-:S04]  /*20f0*/  IMAD.WIDE.U32 R18, R16, R21, R18 ;  /* 0x0000001510127225 */ /* 0x000fc800078e0012 */
[----:B------:R-:W-:Y:S01]  /*2100*/  IMAD.X R16, R15, 0x1, R13, P0 ;  /* 0x000000010f107824 */ /* 0x000fe200000e060d */
[-C--:B------:R-:W-:Y:S01]  /*2110*/  ISETP.GE.U32.AND P0, PT, R3, R10.reuse, PT ;  /* 0x0000000a0300720c */ /* 0x080fe20003f06070 */
[----:B------:R-:W-:Y:S01]  /*2120*/  IMAD.IADD R14, R19, 0x1, R17 ;  /* 0x00000001130e7824 */ /* 0x000fe200078e0211 */
[----:B------:R-:W-:Y:S02]  /*2130*/  ISETP.GE.U32.AND P1, PT, R18, R10, PT ;  /* 0x0000000a1200720c */ /* 0x000fe40003f26070 */
[-C--:B------:R-:W-:Y:S02]  /*2140*/  ISETP.GE.U32.AND.EX P0, PT, R16, R11.reuse, PT, P0 ;  /* 0x0000000b1000720c */ /* 0x080fe40003f06100 */
[----:B------:R-:W-:Y:S02]  /*2150*/  ISETP.GE.U32.AND.EX P1, PT, R14, R11, PT, P1 ;  /* 0x0000000b0e00720c */ /* 0x000fe40003f26110 */
[C---:B------:R-:W-:Y:S02]  /*2160*/  SEL R12, R10.reuse, RZ, P0 ;  /* 0x000000ff0a0c7207 */ /* 0x040fe40000000000 */
[----:B------:R-:W-:-:S02]  /*2170*/  SEL R19, R10, RZ, P1 ;  /* 0x000000ff0a137207 */ /* 0x000fc40000800000 */
[----:B------:R-:W-:Y:S02]  /*2180*/  SEL R13, R11, RZ, P0 ;  /* 0x000000ff0b0d7207 */ /* 0x000fe40000000000 */
[----:B------:R-:W-:Y:S02]  /*2190*/  IADD3 R12, P0, PT, -R12, R3, RZ ;  /* 0x000000030c0c7210 */ /* 0x000fe40007f1e1ff */
[----:B------:R-:W-:Y:S02]  /*21a0*/  IADD3 R18, P2, PT, -R19, R18, RZ ;  /* 0x0000001213127210 */ /* 0x000fe40007f5e1ff */
[----:B------:R-:W-:Y:S01]  /*21b0*/  SEL R3, R11, RZ, P1 ;  /* 0x000000ff0b037207 */ /* 0x000fe20000800000 */
[----:B------:R-:W-:Y:S01]  /*21c0*/  IMAD.X R13, R16, 0x1, ~R13, P0 ;  /* 0x00000001100d7824 */ /* 0x000fe200000e0e0d */
[----:B------:R-:W-:-:S03]  /*21d0*/  ISETP.NE.AND P0, PT, R2, RZ, PT ;  /* 0x000000ff0200720c */ /* 0x000fc60003f05270 */
[----:B------:R-:W-:Y:S01]  /*21e0*/  IMAD.X R19, R14, 0x1, ~R3, P2 ;  /* 0x000000010e137824 */ /* 0x000fe200010e0e03 */
[----:B------:R1:W-:Y:S04]  /*21f0*/  STS.64 [R9], R12 ;  /* 0x0000000c09007388 */ /* 0x0003e80000000a00 */
[----:B------:R1:W-:Y:S05]  /*2200*/  STS.64 [R9+UR9], R18 ;  /* 0x0000001209007988 */ /* 0x0003ea0008000a09 */
[----:B------:R-:W-:Y:S05]  /*2210*/  @P0 BRA `(.L_x_79) ;  /* 0xfffffffc00200947 */ /* 0x000fea000383ffff */
.L_x_78:
[----:B------:R-:W-:Y:S05]  /*2220*/  BSYNC.RECONVERGENT B0 ;  /* 0x0000000000007941 */ /* 0x000fea0003800200 */
.L_x_77:
[----:B------:R-:W4:Y:S02]  /*2230*/  LDCU UR6, c[0x0][0x3f8] ;  /* 0x00007f00ff0677ac */ /* 0x000f240008000800 */
[----:B----4-:R-:W-:Y:S01]  /*2240*/  UISETP.NE.AND UP0, UPT, UR4, UR6, UPT ;  /* 0x000000060400728c */ /* 0x010fe2000bf05270 */
[----:B------:R-:W-:Y:S08]  /*2250*/  BAR.SYNC.DEFER_BLOCKING 0x0 ;  /* 0x0000000000007b1d */ /* 0x000ff00000010000 */
[----:B------:R-:W-:Y:S05]  /*2260*/  BRA.U UP0, `(.L_x_80) ;  /* 0xfffffff900c47547 */ /* 0x000fea000b83ffff */
.L_x_76:
[----:B0-----:R-:W0:Y:S01]  /*2270*/  LDC R5, c[0x0][0x3f4] ;  /* 0x0000fd00ff057b82 */ /* 0x001e220000000800 */
[----:B------:R-:W4:Y:S01]  /*2280*/  LDCU.64 UR4, c[0x0][0x3d0] ;  /* 0x00007a00ff0477ac */ /* 0x000f220008000a00 */
[----:B------:R-:W-:Y:S06]  /*2290*/  BSSY.RECONVERGENT B0, `(.L_x_81) ;  /* 0x0000024000007945 */ /* 0x000fec0003800200 */
[----:B------:R-:W1:Y:S01]  /*22a0*/  LDC.64 R2, c[0x0][0x3c0] ;  /* 0x0000f000ff027b82 */ /* 0x000e620000000a00 */
[----:B0-----:R-:W-:-:S13]  /*22b0*/  ISETP.GE.U32.AND P0, PT, R20, R5, PT ;  /* 0x000000051400720c */ /* 0x001fda0003f06070 */
[----:B-1--4-:R-:W-:Y:S05]  /*22c0*/  @P0 BRA `(.L_x_82) ;  /* 0x0000000000800947 */ /* 0x012fea0003800000 */
[----:B--2---:R-:W0:Y:S01]  /*22d0*/  LDC.64 R6, c[0x0][0x3c0] ;  /* 0x0000f000ff067b82 */ /* 0x004e220000000a00 */
[----:B------:R-:W-:-:S07]  /*22e0*/  IMAD.MOV.U32 R0, RZ, RZ, R20 ;  /* 0x000000ffff007224 */ /* 0x000fce00078e0014 */
[----:B---3--:R-:W1:Y:S02]  /*22f0*/  LDC.64 R10, c[0x0][0x3c8] ;  /* 0x0000f200ff0a7b82 */ /* 0x008e640000000a00 */
.L_x_83:
[C---:B----4-:R-:W-:Y:S01]  /*2300*/  LEA R4, R0.reuse, UR8, 0x3 ;  /* 0x0000000800047c11 */ /* 0x050fe2000f8e18ff */
[----:B------:R-:W-:-:S04]  /*2310*/  VIADD R0, R0, UR16 ;  /* 0x0000001000007c36 */ /* 0x000fc80008000000 */
[----:B------:R-:W2:Y:S02]  /*2320*/  LDS.64 R12, [R4] ;  /* 0x00000000040c7984 */ /* 0x000ea40000000a00 */
[----:B--2---:R-:W-:-:S04]  /*2330*/  IMAD.WIDE.U32 R14, R13, UR4, RZ ;  /* 0x000000040d0e7c25 */ /* 0x004fc8000f8e00ff */
[----:B------:R-:W-:-:S04]  /*2340*/  IMAD.WIDE.U32 R16, P0, R12, UR5, R14 ;  /* 0x000000050c107c25 */ /* 0x000fc8000f80000e */
[----:B------:R-:W-:-:S04]  /*2350*/  IMAD.WIDE.U32 R14, R12, UR4, RZ ;  /* 0x000000040c0e7c25 */ /* 0x000fc8000f8e00ff */
[----:B------:R-:W-:Y:S01]  /*2360*/  IMAD.X R19, RZ, RZ, RZ, P0 ;  /* 0x000000ffff137224 */ /* 0x000fe200000e06ff */
[----:B------:R-:W-:Y:S01]  /*2370*/  IADD3 RZ, P0, PT, R15, R16, RZ ;  /* 0x000000100fff7210 */ /* 0x000fe20007f1e0ff */
[----:B------:R-:W-:-:S04]  /*2380*/  IMAD.MOV.U32 R18, RZ, RZ, R17 ;  /* 0x000000ffff127224 */ /* 0x000fc800078e0011 */
[----:B------:R-:W-:-:S04]  /*2390*/  IMAD.WIDE.U32.X R14, R13, UR5, R18, P0 ;  /* 0x000000050d0e7c25 */ /* 0x000fc800080e0412 */
[-C--:B0-----:R-:W-:Y:S02]  /*23a0*/  IMAD R9, R15, R6.reuse, RZ ;  /* 0x000000060f097224 */ /* 0x081fe400078e02ff */
[----:B------:R-:W-:-:S04]  /*23b0*/  IMAD.WIDE.U32 R16, R14, R6, RZ ;  /* 0x000000060e107225 */ /* 0x000fc800078e00ff */
[----:B------:R-:W-:Y:S01]  /*23c0*/  IMAD R9, R14, R7, R9 ;  /* 0x000000070e097224 */ /* 0x000fe200078e0209 */
[----:B------:R-:W-:-:S04]  /*23d0*/  IADD3 R14, P0, PT, RZ, -R16, RZ ;  /* 0x80000010ff0e7210 */ /* 0x000fc80007f1e0ff */
[----:B------:R-:W-:Y:S01]  /*23e0*/  IADD3 R16, PT, PT, R17, R9, RZ ;  /* 0x0000000911107210 */ /* 0x000fe20007ffe0ff */
[----:B-1----:R-:W-:-:S04]  /*23f0*/  IMAD R9, R13, R10, RZ ;  /* 0x0000000a0d097224 */ /* 0x002fc800078e02ff */
[----:B------:R-:W-:Y:S02]  /*2400*/  IMAD.X R15, RZ, RZ, ~R16, P0 ;  /* 0x000000ffff0f7224 */ /* 0x000fe400000e0e10 */
[C---:B------:R-:W-:Y:S02]  /*2410*/  IMAD R9, R12.reuse, R11, R9 ;  /* 0x0000000b0c097224 */ /* 0x040fe400078e0209 */
        /* <DEDUP_REMOVED lines=11> */
.L_x_82:
[----:B------:R-:W-:Y:S05]  /*24d0*/  BSYNC.RECONVERGENT B0 ;  /* 0x0000000000007941 */ /* 0x000fea0003800200 */
.L_x_81:
[----:B------:R-:W-:Y:S01]  /*24e0*/  BAR.SYNC.DEFER_BLOCKING 0x0 ;  /* 0x0000000000007b1d */ /* 0x000fe20000010000 */
[----:B------:R-:W-:Y:S01]  /*24f0*/  ISETP.GE.U32.AND P1, PT, R20, R5, PT ;  /* 0x000000051400720c */ /* 0x000fe20003f26070 */
[----:B----4-:R-:W-:-:S04]  /*2500*/  IMAD R15, R5, UR17, RZ ;  /* 0x00000011050f7c24 */ /* 0x010fc8000f8e02ff */
[----:B------:R-:W0:Y:S01]  /*2510*/  LDCU.64 UR6, c[0x0][0x380] ;  /* 0x00007000ff0677ac */ /* 0x000e220008000a00 */
[----:B------:R-:W-:-:S04]  /*2520*/  IADD3 R15, P0, PT, R15, R8, RZ ;  /* 0x000000080f0f7210 */ /* 0x000fc80007f1e0ff */
[----:B------:R-:W-:-:S03]  /*2530*/  IADD3.X R4, PT, PT, RZ, RZ, RZ, P0, !PT ;  /* 0x000000ffff047210 */ /* 0x000fc600007fe4ff */
[----:B0-----:R-:W-:Y:S06]  /*2540*/  @P1 EXIT ;  /* 0x000000000000194d */ /* 0x001fec0003800000 */
.L_x_84:
[----:B------:R-:W-:-:S05]  /*2550*/  IADD3 R0, P0, PT, R20, R15, RZ ;  /* 0x0000000f14007210 */ /* 0x000fca0007f1e0ff */
[----:B0-2---:R-:W-:Y:S01]  /*2560*/  IMAD.X R7, RZ, RZ, R4, P0 ;  /* 0x000000ffff077224 */ /* 0x005fe200000e0604 */
[----:B------:R-:W-:-:S04]  /*2570*/  LEA R6, P0, R0, UR6, 0x3 ;  /* 0x0000000600067c11 */ /* 0x000fc8000f8018ff */
[----:B------:R-:W-:-:S05]  /*2580*/  LEA.HI.X R7, R0, UR7, R7, 0x3, P0 ;  /* 0x0000000700077c11 */ /* 0x000fca00080f1c07 */
[----:B------:R-:W2:Y:S01]  /*2590*/  LDG.E.64 R8, desc[UR14][R6.64] ;  /* 0x0000000e06087981 */ /* 0x000ea2000c1e1b00 */
[C---:B---3--:R-:W-:Y:S01]  /*25a0*/  LEA R10, R20.reuse, UR8, 0x3 ;  /* 0x00000008140a7c11 */ /* 0x048fe2000f8e18ff */
[----:B------:R-:W-:-:S05]  /*25b0*/  VIADD R20, R20, UR16 ;  /* 0x0000001014147c36 */ /* 0x000fca0008000000 */
[----:B------:R-:W2:Y:S02]  /*25c0*/  LDS.64 R10, [R10] ;  /* 0x000000000a0a7984 */ /* 0x000ea40000000a00 */
[----:B--2---:R-:W-:-:S05]  /*25d0*/  IADD3 R13, P0, PT, R8, R10, RZ ;  /* 0x0000000a080d7210 */ /* 0x004fca0007f1e0ff */
[----:B------:R-:W-:Y:S01]  /*25e0*/  IMAD.X R9, R9, 0x1, R11, P0 ;  /* 0x0000000109097824 */ /* 0x000fe200000e060b */
[----:B------:R-:W-:-:S04]  /*25f0*/  ISETP.GE.U32.AND P0, PT, R13, R2, PT ;  /* 0x000000020d00720c */ /* 0x000fc80003f06070 */
[----:B------:R-:W-:-:S04]  /*2600*/  ISETP.GE.U32.AND.EX P0, PT, R9, R3, PT, P0 ;  /* 0x000000030900720c */ /* 0x000fc80003f06100 */
[----:B------:R-:W-:Y:S02]  /*2610*/  SEL R8, R2, RZ, P0 ;  /* 0x000000ff02087207 */ /* 0x000fe40000000000 */
[----:B------:R-:W-:Y:S02]  /*2620*/  SEL R0, R3, RZ, P0 ;  /* 0x000000ff03007207 */ /* 0x000fe40000000000 */
[----:B------:R-:W-:-:S05]  /*2630*/  IADD3 R8, P0, PT, -R8, R13, RZ ;  /* 0x0000000d08087210 */ /* 0x000fca0007f1e1ff */
[----:B------:R-:W-:Y:S01]  /*2640*/  IMAD.X R9, R9, 0x1, ~R0, P0 ;  /* 0x0000000109097824 */ /* 0x000fe200000e0e00 */
[----:B------:R-:W-:-:S04]  /*2650*/  ISETP.GE.U32.AND P0, PT, R20, R5, PT ;  /* 0x000000051400720c */ /* 0x000fc80003f06070 */
[----:B------:R0:W-:Y:S09]  /*2660*/  STG.E.64 desc[UR14][R6.64], R8 ;  /* 0x0000000806007986 */ /* 0x0001f2000c101b0e */
[----:B------:R-:W-:Y:S05]  /*2670*/  @!P0 BRA `(.L_x_84) ;  /* 0xfffffffc00b48947 */ /* 0x000fea000383ffff */
[----:B------:R-:W-:Y:S05]  /*2680*/  EXIT ;  /* 0x000000000000794d */ /* 0x000fea0003800000 */
        .weak           $__internal_2_$__cuda_sm20_rem_u64
        .type           $__internal_2_$__cuda_sm20_rem_u64,@function
        .size           $__internal_2_$__cuda_sm20_rem_u64,(.L_x_131 - $__internal_2_$__cuda_sm20_rem_u64)
$__internal_2_$__cuda_sm20_rem_u64:
[----:B------:R-:W0:Y:S01]  /*2690*/  I2F.U64.RP R25, R2 ;  /* 0x0000000200197312 */ /* 0x000e220000309000 */
[----:B------:R-:W1:Y:S01]  /*26a0*/  LDCU.64 UR22, c[0x0][0x3c0] ;  /* 0x00007800ff1677ac */ /* 0x000e620008000a00 */
[----:B------:R-:W2:Y:S06]  /*26b0*/  LDCU UR19, c[0x0][0x3c0] ;  /* 0x00007800ff1377ac */ /* 0x000eac0008000800 */
[----:B0-----:R-:W0:Y:S02]  /*26c0*/  MUFU.RCP R25, R25 ;  /* 0x0000001900197308 */ /* 0x001e240000001000 */
[----:B0-----:R-:W-:-:S06]  /*26d0*/  IADD3 R18, PT, PT, R25, 0x1ffffffe, RZ ;  /* 0x1ffffffe19127810 */ /* 0x001fcc0007ffe0ff */
[----:B------:R-:W0:Y:S02]  /*26e0*/  F2I.U64.TRUNC R18, R18 ;  /* 0x0000001200127311 */ /* 0x000e24000020d800 */
[----:B0-----:R-:W-:Y:S02]  /*26f0*/  R2UR UR6, R18 ;  /* 0x00000000120672ca */ /* 0x001fe400000e0000 */
[----:B------:R-:W-:Y:S01]  /*2700*/  R2UR UR7, R19 ;  /* 0x00000000130772ca */ /* 0x000fe200000e0000 */
[----:B------:R-:W-:-:S10]  /*2710*/  IMAD.MOV.U32 R19, RZ, RZ, RZ ;  /* 0x000000ffff137224 */ /* 0x000fd400078e00ff */
[----:B-1----:R-:W-:-:S04]  /*2720*/  UIMAD.WIDE.U32 UR10, UR6, UR22, URZ ;  /* 0x00000016060a72a5 */ /* 0x002fc8000f8e00ff */
[----:B------:R-:W-:Y:S02]  /*2730*/  UIADD3 UR9, UP0, UPT, URZ, -UR10, URZ ;  /* 0x8000000aff097290 */ /* 0x000fe4000ff1e0ff */
[----:B------:R-:W-:Y:S02]  /*2740*/  UIMAD UR5, UR6, UR23, UR11 ;  /* 0x00000017060572a4 */ /* 0x000fe4000f8e020b */
[----:B------:R-:W-:Y:S02]  /*2750*/  UIMAD.WIDE.U32 UR10, UR6, UR9, URZ ;  /* 0x00000009060a72a5 */ /* 0x000fe4000f8e00ff */
[----:B--2---:R-:W-:-:S04]  /*2760*/  UIMAD UR5, UR7, UR19, UR5 ;  /* 0x00000013070572a4 */ /* 0x004fc8000f8e0205 */
[----:B------:R-:W-:Y:S01]  /*2770*/  UIADD3.X UR5, UPT, UPT, URZ, ~UR5, URZ, UP0, !UPT ;  /* 0x80000005ff057290 */ /* 0x000fe200087fe4ff */
[----:B------:R-:W-:Y:S01]  /*2780*/  UMOV UR10, UR11 ;  /* 0x0000000b000a7c82 */ /* 0x000fe20008000000 */
[----:B------:R-:W-:Y:S02]  /*2790*/  UMOV UR11, UR6 ;  /* 0x00000006000b7c82 */ /* 0x000fe40008000000 */
[----:B------:R-:W-:Y:S02]  /*27a0*/  UIMAD.WIDE.U32 UR12, UR7, UR5, URZ ;  /* 0x00000005070c72a5 */ /* 0x000fe4000f8e00ff */
[----:B------:R-:W-:Y:S02]  /*27b0*/  UIMAD.WIDE.U32 UR10, UP0, UR6, UR5, UR10 ;  /* 0x00000005060a72a5 */ /* 0x000fe4000f80000a */
[----:B------:R-:W-:Y:S02]  /*27c0*/  UIMAD UR5, UR7, UR5, URZ ;  /* 0x00000005070572a4 */ /* 0x000fe4000f8e02ff */
[----:B------:R-:W-:-:S04]  /*27d0*/  UIMAD.WIDE.U32 UR10, UP1, UR7, UR9, UR10 ;  /* 0x00000009070a72a5 */ /* 0x000fc8000f82000a */
[----:B------:R-:W-:Y:S02]  /*27e0*/  UIADD3 UR11, UP2, UPT, UR5, UR11, URZ ;  /* 0x0000000b050b7290 */ /* 0x000fe4000ff5e0ff */
[----:B------:R-:W-:Y:S02]  /*27f0*/  UIADD3.X UR5, UPT, UPT, UR13, UR7, URZ, UP0, !UPT ;  /* 0x000000070d057290 */ /* 0x000fe400087fe4ff */
[----:B------:R-:W-:Y:S02]  /*2800*/  UIMAD.WIDE.U32 UR6, UR11, UR22, URZ ;  /* 0x000000160b0672a5 */ /* 0x000fe4000f8e00ff */
[----:B------:R-:W-:Y:S02]  /*2810*/  UIADD3.X UR5, UPT, UPT, URZ, URZ, UR5, UP2, UP1 ;  /* 0x000000ffff057290 */ /* 0x000fe400097e2405 */
[----:B------:R-:W-:Y:S02]  /*2820*/  UIADD3 UR6, UP0, UPT, URZ, -UR6, URZ ;  /* 0x80000006ff067290 */ /* 0x000fe4000ff1e0ff */
[----:B------:R-:W-:-:S02]  /*2830*/  UIMAD UR7, UR11, UR23, UR7 ;  /* 0x000000170b0772a4 */ /* 0x000fc4000f8e0207 */
        /* <DEDUP_REMOVED lines=16> */
[----:B------:R-:W-:-:S03]  /*2940*/  IADD3 R27, P1, PT, R27, R18, RZ ;  /* 0x000000121b1b7210 */ /* 0x000fc60007f3e0ff */
[----:B------:R-:W-:Y:S02]  /*2950*/  IMAD.X R25, RZ, RZ, R25, P0 ;  /* 0x000000ffff197224 */ /* 0x000fe400000e0619 */
        /* <DEDUP_REMOVED lines=8> */
[----:B------:R-:W-:Y:S02]  /*29e0*/  ISETP.GE.U32.AND.EX P0, PT, R24, R3, PT, P0 ;  /* 0x000000031800720c */ /* 0x000fe40003f06100 */
[-C--:B------:R-:W-:Y:S02]  /*29f0*/  IADD3.X R21, PT, PT, ~R3, R24.reuse, RZ, P1, !PT ;  /* 0x0000001803157210 */ /* 0x080fe40000ffe5ff */
[----:B------:R-:W-:Y:S02]  /*2a00*/  SEL R19, R18, R19, P0 ;  /* 0x0000001312137207 */ /* 0x000fe40000000000 */
[----:B------:R-:W-:Y:S02]  /*2a10*/  SEL R18, R21, R24, P0 ;  /* 0x0000001815127207 */ /* 0x000fe40000000000 */
[----:B------:R-:W-:Y:S02]  /*2a20*/  IADD3 R26, P2, PT, -R2, R19, RZ ;  /* 0x00000013021a7210 */ /* 0x000fe40007f5e1ff */
[----:B------:R-:W-:-:S02]  /*2a30*/  ISETP.GE.U32.AND P0, PT, R19, R2, PT ;  /* 0x000000021300720c */ /* 0x000fc40003f06070 */
[----:B------:R-:W-:Y:S01]  /*2a40*/  ISETP.NE.U32.AND P1, PT, R2, RZ, PT ;  /* 0x000000ff0200720c */ /* 0x000fe20003f25070 */
[C---:B------:R-:W-:Y:S01]  /*2a50*/  IMAD.X R27, R18.reuse, 0x1, ~R3, P2 ;  /* 0x00000001121b7824 */ /* 0x040fe200010e0e03 */
[----:B------:R-:W-:Y:S02]  /*2a60*/  ISETP.GE.U32.AND.EX P0, PT, R18, R3, PT, P0 ;  /* 0x000000031200720c */ /* 0x000fe40003f06100 */
[----:B------:R-:W-:Y:S02]  /*2a70*/  ISETP.NE.AND.EX P1, PT, R3, RZ, PT, P1 ;  /* 0x000000ff0300720c */ /* 0x000fe40003f25310 */
[----:B------:R-:W-:Y:S01]  /*2a80*/  SEL R26, R26, R19, P0 ;  /* 0x000000131a1a7207 */ /* 0x000fe20000000000 */
[----:B------:R-:W-:Y:S01]  /*2a90*/  IMAD.MOV.U32 R19, RZ, RZ, 0x0 ;  /* 0x00000000ff137424 */ /* 0x000fe200078e00ff */
[----:B------:R-:W-:Y:S01]  /*2aa0*/  SEL R27, R27, R18, P0 ;  /* 0x000000121b1b7207 */ /* 0x000fe20000000000 */
[----:B------:R-:W-:Y:S01]  /*2ab0*/  IMAD.MOV.U32 R18, RZ, RZ, R22 ;  /* 0x000000ffff127224 */ /* 0x000fe200078e0016 */
[----:B------:R-:W-:-:S02]  /*2ac0*/  SEL R26, R26, 0xffffffff, P1 ;  /* 0xffffffff1a1a7807 */ /* 0x000fc40000800000 */
[----:B------:R-:W-:Y:S01]  /*2ad0*/  SEL R27, R27, 0xffffffff, P1 ;  /* 0xffffffff1b1b7807 */ /* 0x000fe20000800000 */
[----:B------:R-:W-:Y:S06]  /*2ae0*/  RET.REL.NODEC R18 `(external_product_batch_accumulate_kernel) ;  /* 0xffffffd412447950 */ /* 0x000fec0003c3ffff */
.L_x_85:
        /* <DEDUP_REMOVED lines=9> */
.L_x_131:


//--------------------- .text.external_product_batch_kernel --------------------------
	.section	.text.external_product_batch_kernel,"ax",@progbits
	.align	128
        .global         external_product_batch_kernel
        .type           external_product_batch_kernel,@function
        .size           external_product_batch_kernel,(.L_x_132 - external_product_batch_kernel)
        .other          external_product_batch_kernel,@"STO_CUDA_ENTRY STV_DEFAULT"
external_product_batch_kernel:
.text.external_product_batch_kernel:
        /* <DEDUP_REMOVED lines=25> */
.L_x_88:
[C---:B------:R-:W-:Y:S01]  /*0190*/  LEA R2, R0.reuse, UR8, 0x3 ;  /* 0x0000000800027c11 */ /* 0x040fe2000f8e18ff */
[----:B------:R-:W-:-:S04]  /*01a0*/  VIADD R0, R0, UR16 ;  /* 0x0000001000007c36 */ /* 0x000fc80008000000 */
[----:B------:R0:W-:Y:S01]  /*01b0*/  STS.64 [R2], RZ ;  /* 0x000000ff02007388 */ /* 0x0001e20000000a00 */
[----:B------:R-:W-:-:S13]  /*01c0*/  ISETP.GE.U32.AND P0, PT, R0, UR9, PT ;  /* 0x0000000900007c0c */ /* 0x000fda000bf06070 */
[----:B0-----:R-:W-:Y:S05]  /*01d0*/  @!P0 BRA `(.L_x_88) ;  /* 0xfffffffc00ec8947 */ /* 0x001fea000383ffff */
.L_x_87:
[----:B------:R-:W-:Y:S05]  /*01e0*/  BSYNC.RECONVERGENT B0 ;  /* 0x0000000000007941 */ /* 0x000fea0003800200 */
.L_x_86:
[----:B------:R-:W-:Y:S01]  /*01f0*/  BAR.SYNC.DEFER_BLOCKING 0x0 ;  /* 0x0000000000007b1d */ /* 0x000fe20000010000 */
[----:B------:R-:W-:Y:S01]  /*0200*/  IMAD R8, R5, UR9, RZ ;  /* 0x0000000905087c24 */ /* 0x000fe2000f8e02ff */
[----:B------:R-:W-:-:S03]  /*0210*/  USHF.R.U32.HI UR18, URZ, 0x1, UR9 ;  /* 0x00000001ff127899 */ /* 0x000fc60008011609 */
[----:B------:R-:W-:Y:S01]  /*0220*/  IMAD R8, R8, UR5, RZ ;  /* 0x0000000508087c24 */ /* 0x000fe2000f8e02ff */
[----:B------:R-:W-:-:S08]  /*0230*/  UMOV UR4, URZ ;  /* 0x000000ff00047c82 */ /* 0x000fd00008000000 */
.L_x_118:
        /* <DEDUP_REMOVED lines=8> */
.L_x_117:
        /* <DEDUP_REMOVED lines=10> */
[----:B------:R-:W-:Y:S01]  /*0360*/  MOV R0, 0x400 ;  /* 0x0000040000007802 */ /* 0x000fe20000000f00 */
[----:B------:R-:W-:Y:S01]  /*0370*/  IMAD.MOV.U32 R2, RZ, RZ, R20 ;  /* 0x000000ffff027224 */ /* 0x000fe200078e0014 */
[----:B--2---:R-:W-:-:S05]  /*0380*/  IADD3 R3, PT, PT, R6, -UR9, RZ ;  /* 0x8000000906037c10 */ /* 0x004fca000fffe0ff */
[----:B-1----:R-:W-:Y:S01]  /*0390*/  IMAD R3, R3, R10, 0x40 ;  /* 0x0000004003037424 */ /* 0x002fe200078e020a */
[----:B0-----:R-:W-:-:S07]  /*03a0*/  LEA R0, R5, R0, 0x18 ;  /* 0x0000000005007211 */ /* 0x001fce00078ec0ff */
.L_x_92:
        /* <DEDUP_REMOVED lines=19> */
[C---:B------:R-:W-:Y:S01]  /*04e0*/  IMAD R5, R2.reuse, 0x8, R0 ;  /* 0x0000000802057824 */ /* 0x040fe200078e0200 */
[----:B------:R-:W-:-:S04]  /*04f0*/  IADD3 R2, PT, PT, R2, UR16, RZ ;  /* 0x0000001002027c10 */ /* 0x000fc8000fffe0ff */
[----:B------:R0:W-:Y:S01]  /*0500*/  STS.64 [R5], R10 ;  /* 0x0000000a05007388 */ /* 0x0001e20000000a00 */
[----:B------:R-:W-:-:S13]  /*0510*/  ISETP.GE.U32.AND P0, PT, R2, UR5, PT ;  /* 0x0000000502007c0c */ /* 0x000fda000bf06070 */
[----:B0-----:R-:W-:Y:S05]  /*0520*/  @!P0 BRA `(.L_x_92) ;  /* 0xfffffffc00a08947 */ /* 0x001fea000383ffff */
.L_x_91:
[----:B------:R-:W-:Y:S05]  /*0530*/  BSYNC.RECONVERGENT B0 ;  /* 0x0000000000007941 */ /* 0x000fea0003800200 */
.L_x_90:
        /* <DEDUP_REMOVED lines=27> */
.L_x_97:
        /* <DEDUP_REMOVED lines=11> */
[----:B------:R-:W-:Y:S01]  /*07a0*/  IMAD.MOV R11, RZ, RZ, -R0 ;  /* 0x000000ffff0b7224 */ /* 0x000fe200078e0a00 */
[----:B------:R-:W-:Y:S01]  /*07b0*/  BSSY.RECONVERGENT B0, `(.L_x_94) ;  /* 0x0000054000007945 */ /* 0x000fe20003800200 */
[----:B------:R-:W-:Y:S01]  /*07c0*/  IMAD.MOV.U32 R2, RZ, RZ, RZ ;  /* 0x000000ffff027224 */ /* 0x000fe200078e00ff */
[----:B------:R-:W-:Y:S01]  /*07d0*/  ISETP.NE.U32.AND P2, PT, R0, RZ, PT ;  /* 0x000000ff0000720c */ /* 0x000fe20003f45070 */
[----:B------:R-:W-:Y:S01]  /*07e0*/  IMAD.MOV.U32 R21, RZ, RZ, RZ ;  /* 0x000000ffff157224 */ /* 0x000fe200078e00ff */
        /* <DEDUP_REMOVED lines=9> */
[----:B------:R-:W-:Y:S01]  /*0880*/  IMAD.HI.U32 R2, R3, R11, R2 ;  /* 0x0000000b03027227 */ /* 0x000fe200078e0002 */
[----:B------:R-:W-:-:S07]  /*0890*/  SHF.L.U32 R3, R0, 0x1, RZ ;  /* 0x0000000100037819 */ /* 0x000fce00000006ff */
.L_x_96:
        /* <DEDUP_REMOVED lines=11> */
[----:B------:R-:W-:-:S04]  /*0950*/  @P1 IADD3 R12, PT, PT, R12, 0x1, RZ ;  /* 0x000000010c0c1810 */ /* 0x000fc80007ffe0ff */
[----:B------:R-:W-:-:S05]  /*0960*/  SEL R12, R5, R12, !P2 ;  /* 0x0000000c050c7207 */ /* 0x000fca0005000000 */
[----:B------:R-:W-:-:S04]  /*0970*/  VIADD R15, R12, UR6 ;  /* 0x000000060c0f7c36 */ /* 0x000fc80008000000 */
        /* <DEDUP_REMOVED lines=15> */
[----:B------:R-:W-:-:S03]  /*0a70*/  IMAD.WIDE.U32 R18, P0, R17, R12, R18 ;  /* 0x0000000c11127225 */ /* 0x000fc60007800012 */
[----:B------:R-:W-:Y:S01]  /*0a80*/  IADD3 RZ, P1, PT, R23, R18, RZ ;  /* 0x0000001217ff7210 */ /* 0x000fe20007f3e0ff */
[----:B------:R-:W-:Y:S01]  /*0a90*/  IMAD.X R23, RZ, RZ, RZ, P0 ;  /* 0x000000ffff177224 */ /* 0x000fe200000e06ff */
[----:B------:R-:W-:Y:S02]  /*0aa0*/  MOV R22, R19 ;  /* 0x0000001300167202 */ /* 0x000fe40000000f00 */
        /* <DEDUP_REMOVED lines=20> */
[----:B------:R-:W-:Y:S02]  /*0bf0*/  ISETP.GE.U32.AND P0, PT, R17, R14, PT ;  /* 0x0000000e1100720c */ /* 0x000fe40003f06070 */
[CC--:B------:R-:W-:Y:S02]  /*0c00*/  IADD3.X R16, PT, PT, R19.reuse, R27.reuse, RZ, P3, !PT ;  /* 0x0000001b13107210 */ /* 0x0c0fe40001ffe4ff */
[----:B------:R-:W-:Y:S02]  /*0c10*/  ISETP.GE.U32.AND.EX P1, PT, R19, R27, PT, P1 ;  /* 0x0000001b1300720c */ /* 0x000fe40003f26110 */
[----:B------:R-:W-:-:S02]  /*0c20*/  ISETP.GE.U32.AND.EX P0, PT, R16, R15, PT, P0 ;  /* 0x0000000f1000720c */ /* 0x000fc40003f06100 */
[C---:B------:R-:W-:Y:S02]  /*0c30*/  SEL R11, R14.reuse, RZ, !P1 ;  /* 0x000000ff0e0b7207 */ /* 0x040fe40004800000 */
[----:B------:R-:W-:Y:S02]  /*0c40*/  SEL R12, R14, RZ, P0 ;  /* 0x000000ff0e0c7207 */ /* 0x000fe40000000000 */
[----:B------:R-:W-:Y:S02]  /*0c50*/  SEL R13, R15, RZ, !P1 ;  /* 0x000000ff0f0d7207 */ /* 0x000fe40004800000 */
[----:B------:R-:W-:Y:S02]  /*0c60*/  IADD3 R10, P3, P4, R11, R18, -R23 ;  /* 0x000000120b0a7210 */ /* 0x000fe40007c7e817 */
[----:B------:R-:W-:Y:S02]  /*0c70*/  IADD3 R12, P1, PT, -R12, R17, RZ ;  /* 0x000000110c0c7210 */ /* 0x000fe40007f3e1ff */
[----:B------:R-:W-:-:S02]  /*0c80*/  SEL R15, R15, RZ, P0 ;  /* 0x000000ff0f0f7207 */ /* 0x000fc40000000000 */
[----:B------:R-:W-:Y:S02]  /*0c90*/  IADD3.X R11, PT, PT, R13, R19, ~R27, P3, P4 ;  /* 0x000000130d0b7210 */ /* 0x000fe40001fe8c1b */
[----:B------:R-:W-:Y:S01]  /*0ca0*/  ISETP.NE.AND P0, PT, R21, UR7, PT ;  /* 0x0000000715007c0c */ /* 0x000fe2000bf05270 */
[----:B------:R-:W-:-:S05]  /*0cb0*/  IMAD.X R13, R16, 0x1, ~R15, P1 ;  /* 0x00000001100d7824 */ /* 0x000fca00008e0e0f */
[----:B------:R0:W-:Y:S04]  /*0cc0*/  STS.64 [R25], R12 ;  /* 0x0000000c19007388 */ /* 0x0001e80000000a00 */
[----:B------:R0:W-:Y:S03]  /*0cd0*/  STS.64 [R24], R10 ;  /* 0x0000000a18007388 */ /* 0x0001e60000000a00 */
[----:B------:R-:W-:Y:S05]  /*0ce0*/  @P0 BRA `(.L_x_96) ;  /* 0xfffffff800ec0947 */ /* 0x000fea000383ffff */
.L_x_95:
[----:B------:R-:W-:Y:S05]  /*0cf0*/  BSYNC.RECONVERGENT B0 ;  /* 0x0000000000007941 */ /* 0x000fea0003800200 */
.L_x_94:
[----:B------:R-:W-:Y:S06]  /*0d00*/  BAR.SYNC.DEFER_BLOCKING 0x0 ;  /* 0x0000000000007b1d */ /* 0x000fec0000010000 */
[----:B------:R-:W-:Y:S05]  /*0d10*/  BRA.U UP1, `(.L_x_97) ;  /* 0xfffffff901747547 */ /* 0x000fea000b83ffff */
.L_x_93:
        /* <DEDUP_REMOVED lines=15> */
.L_x_116:
[----:B0-----:R-:W-:-:S05]  /*0e10*/  IMAD R2, R0, UR26, R5 ;  /* 0x0000001a00027c24 */ /* 0x001fca000f8e0205 */
[----:B------:R-:W-:-:S04]  /*0e20*/  IADD3 R2, P0, PT, R9, R2, RZ ;  /* 0x0000000209027210 */ /* 0x000fc80007f1e0ff */
[----:B------:R-:W-:Y:S02]  /*0e30*/  IADD3.X R3, PT, PT, RZ, RZ, RZ, P0, !PT ;  /* 0x000000ffff037210 */ /* 0x000fe400007fe4ff */
        /* <DEDUP_REMOVED lines=13> */
[----:B------:R-:W-:Y:S01]  /*0f10*/  IMAD.X R13, RZ, RZ, RZ, P0 ;  /* 0x000000ffff0d7224 */ /* 0x000fe200000e06ff */
[----:B------:R-:W-:Y:S01]  /*0f20*/  IADD3 RZ, P0, PT, R3, R16, RZ ;  /* 0x0000001003ff7210 */ /* 0x000fe20007f1e0ff */
[----:B------:R-:W-:Y:S02]  /*0f30*/  IMAD.MOV.U32 R12, RZ, RZ, R17 ;  /* 0x000000ffff0c7224 */ /* 0x000fe400078e0011 */
        /* <DEDUP_REMOVED lines=17> */
[----:B0-----:R-:W-:Y:S01]  /*1050*/  IMAD.MOV.U32 R2, RZ, RZ, RZ ;  /* 0x000000ffff027224 */ /* 0x001fe200078e00ff */
[----:B-1----:R-:W-:-:S05]  /*1060*/  IADD3 R13, PT, PT, RZ, -R3, RZ ;  /* 0x80000003ff0d7210 */ /* 0x002fca0007ffe0ff */
        /* <DEDUP_REMOVED lines=10> */
[----:B------:R-:W-:-:S04]  /*1110*/  @!P1 LOP3.LUT R16, RZ, UR25, RZ, 0x33, !PT ;  /* 0x00000019ff109c12 */ /* 0x000fc8000f8e33ff */
[----:B------:R-:W-:Y:S01]  /*1120*/  MOV R2, R16 ;  /* 0x0000001000027202 */ /* 0x000fe20000000f00 */
[----:B------:R-:W-:Y:S06]  /*1130*/  BRA `(.L_x_103) ;  /* 0x0000000800347947 */ /* 0x000fec0003800000 */
.L_x_102:
[----:B------:R-:W-:Y:S01]  /*1140*/  IMAD.MOV.U32 R24, RZ, RZ, R16 ;  /* 0x000000ffff187224 */ /* 0x000fe200078e0010 */
[----:B------:R-:W-:Y:S01]  /*1150*/  MOV R22, 0x1180 ;  /* 0x0000118000167802 */ /* 0x000fe20000000f00 */
[----:B------:R-:W-:-:S07]  /*1160*/  IMAD.MOV.U32 R21, RZ, RZ, R23 ;  /* 0x000000ffff157224 */ /* 0x000fce00078e0017 */
[----:B012---:R-:W-:Y:S05]  /*1170*/  CALL.REL.NOINC `($__internal_3_$__cuda_sm20_rem_u64) ;  /* 0x00000014001c7944 */ /* 0x007fea0003c00000 */
[----:B------:R-:W-:Y:S01]  /*1180*/  IMAD.MOV.U32 R2, RZ, RZ, R26 ;  /* 0x000000ffff027224 */ /* 0x000fe200078e001a */
[----:B------:R-:W-:Y:S01]  /*1190*/  MOV R3, R27 ;  /* 0x0000001b00037202 */ /* 0x000fe20000000f00 */
[----:B------:R-:W-:Y:S06]  /*11a0*/  BRA `(.L_x_103) ;  /* 0x0000000800187947 */ /* 0x000fec0003800000 */
.L_x_101:
[----:B------:R-:W-:Y:S01]  /*11b0*/  IMAD.MOV.U32 R24, RZ, RZ, RZ ;  /* 0x000000ffff187224 */ /* 0x000fe200078e00ff */
[----:B------:R-:W-:Y:S01]  /*11c0*/  MOV R22, 0x11f0 ;  /* 0x000011f000167802 */ /* 0x000fe20000000f00 */
[----:B------:R-:W-:-:S07]  /*11d0*/  IMAD.MOV.U32 R21, RZ, RZ, 0x1 ;  /* 0x00000001ff157424 */ /* 0x000fce00078e00ff */
[----:B012---:R-:W-:Y:S05]  /*11e0*/  CALL.REL.NOINC `($__internal_3_$__cuda_sm20_rem_u64) ;  /* 0x0000001400007944 */ /* 0x007fea0003c00000 */
        /* <DEDUP_REMOVED lines=12> */
[----:B0-----:R-:W-:-:S06]  /*12b0*/  VIADD R19, R18, 0xffffffe ;  /* 0x0ffffffe12137836 */ /* 0x001fcc0000000000 */
[----:B------:R-:W0:Y:S02]  /*12c0*/  F2I.FTZ.U32.TRUNC.NTZ R15, R19 ;  /* 0x00000013000f7305 */ /* 0x000e24000021f000 */
[----:B0-----:R-:W-:-:S05]  /*12d0*/  IADD3 R21, PT, PT, RZ, -R15, RZ ;  /* 0x8000000fff157210 */ /* 0x001fca0007ffe0ff */
[----:B------:R-:W-:-:S04]  /*12e0*/  IMAD R21, R21, UR25, RZ ;  /* 0x0000001915157c24 */ /* 0x000fc8000f8e02ff */
[----:B------:R-:W-:-:S06]  /*12f0*/  IMAD.HI.U32 R21, R15, R21, R14 ;  /* 0x000000150f157227 */ /* 0x000fcc00078e000e */
[----:B------:R-:W-:-:S04]  /*1300*/  IMAD.HI.U32 R14, R21, R24, RZ ;  /* 0x00000018150e7227 */ /* 0x000fc800078e00ff */
[----:B------:R-:W-:-:S04]  /*1310*/  IMAD.MOV R15, RZ, RZ, -R14 ;  /* 0x000000ffff0f7224 */ /* 0x000fc800078e0a0e */
[----:B------:R-:W-:Y:S02]  /*1320*/  IMAD R14, R15, UR25, R24 ;  /* 0x000000190f0e7c24 */ /* 0x000fe4000f8e0218 */
[----:B------:R-:W-:-:S03]  /*1330*/  HFMA2 R15, -RZ, RZ, 0, 0 ;  /* 0x00000000ff0f7431 */ /* 0x000fc600000001ff */
[----:B------:R-:W-:-:S13]  /*1340*/  ISETP.GE.U32.AND P0, PT, R14, UR25, PT ;  /* 0x000000190e007c0c */ /* 0x000fda000bf06070 */
[----:B------:R-:W-:-:S05]  /*1350*/  @P0 VIADD R14, R14, -UR25 ;  /* 0x800000190e0e0c36 */ /* 0x000fca0008000000 */
[----:B------:R-:W-:-:S13]  /*1360*/  ISETP.GE.U32.AND P0, PT, R14, UR25, PT ;  /* 0x000000190e007c0c */ /* 0x000fda000bf06070 */
[----:B------:R-:W-:Y:S01]  /*1370*/  @P0 VIADD R14, R14, -UR25 ;  /* 0x800000190e0e0c36 */ /* 0x000fe20008000000 */
[----:B------:R-:W-:Y:S01]  /*1380*/  @!P1 LOP3.LUT R14, RZ, UR25, RZ, 0x33, !PT ;  /* 0x00000019ff0e9c12 */ /* 0x000fe2000f8e33ff */
[----:B------:R-:W-:Y:S06]  /*1390*/  BRA `(.L_x_106) ;  /* 0x0000000000107947 */ /* 0x000fec0003800000 */
.L_x_105:
[----:B------:R-:W-:-:S07]  /*13a0*/  MOV R22, 0x13c0 ;  /* 0x000013c000167802 */ /* 0x000fce0000000f00 */
[----:B------:R-:W-:Y:S05]  /*13b0*/  CALL.REL.NOINC `($__internal_3_$__cuda_sm20_rem_u64) ;  /* 0x00000010008c7944 */ /* 0x000fea0003c00000 */
[----:B------:R-:W-:Y:S02]  /*13c0*/  IMAD.MOV.U32 R14, RZ, RZ, R26 ;  /* 0x000000ffff0e7224 */ /* 0x000fe400078e001a */
[----:B------:R-:W-:-:S07]  /*13d0*/  IMAD.MOV.U32 R15, RZ, RZ, R27 ;  /* 0x000000ffff0f7224 */ /* 0x000fce00078e001b */
.L_x_106:
[----:B------:R-:W-:Y:S05]  /*13e0*/  BSYNC.RECONVERGENT B2 ;  /* 0x0000000000027941 */ /* 0x000fea0003800200 */
.L_x_104:
        /* <DEDUP_REMOVED lines=10> */
[----:B0-----:R-:W-:Y:S01]  /*1490*/  MOV R18, RZ ;  /* 0x000000ff00127202 */ /* 0x001fe20000000f00 */
        /* <DEDUP_REMOVED lines=12> */
.L_x_108:
[----:B------:R-:W-:Y:S01]  /*1560*/  MOV R24, R16 ;  /* 0x0000001000187202 */ /* 0x000fe20000000f00 */
[----:B------:R-:W-:Y:S01]  /*1570*/  IMAD.MOV.U32 R21, RZ, RZ, R23 ;  /* 0x000000ffff157224 */ /* 0x000fe200078e0017 */
[----:B------:R-:W-:-:S07]  /*1580*/  MOV R22, 0x15a0 ;  /* 0x000015a000167802 */ /* 0x000fce0000000f00 */
[----:B------:R-:W-:Y:S05]  /*1590*/  CALL.REL.NOINC `($__internal_3_$__cuda_sm20_rem_u64) ;  /* 0x0000001000147944 */ /* 0x000fea0003c00000 */
[----:B------:R-:W-:Y:S02]  /*15a0*/  IMAD.MOV.U32 R16, RZ, RZ, R26 ;  /* 0x000000ffff107224 */ /* 0x000fe400078e001a */
[----:B------:R-:W-:-:S07]  /*15b0*/  IMAD.MOV.U32 R17, RZ, RZ, R27 ;  /* 0x000000ffff117224 */ /* 0x000fce00078e001b */
.L_x_109:
[----:B------:R-:W-:Y:S05]  /*15c0*/  BSYNC.RECONVERGENT B2 ;  /* 0x0000000000027941 */ /* 0x000fea0003800200 */
.L_x_107:
        /* <DEDUP_REMOVED lines=9> */
[----:B0-----:R-:W-:Y:S01]  /*1660*/  IMAD.MOV.U32 R18, RZ, RZ, RZ ;  /* 0x000000ffff127224 */ /* 0x001fe200078e00ff */
[----:B-1----:R-:W-:-:S05]  /*1670*/  IADD3 R13, PT, PT, RZ, -R19, RZ ;  /* 0x80000013ff0d7210 */ /* 0x002fca0007ffe0ff */
        /* <DEDUP_REMOVED lines=12> */
.L_x_111:
[----:B------:R-:W-:Y:S01]  /*1740*/  IMAD.MOV.U32 R24, RZ, RZ, R12 ;  /* 0x000000ffff187224 */ /* 0x000fe200078e000c */
[----:B------:R-:W-:Y:S01]  /*1750*/  MOV R22, 0x1780 ;  /* 0x0000178000167802 */ /* 0x000fe20000000f00 */
[----:B------:R-:W-:-:S07]  /*1760*/  IMAD.MOV.U32 R21, RZ, RZ, R13 ;  /* 0x000000ffff157224 */ /* 0x000fce00078e000d */
[----:B------:R-:W-:Y:S05]  /*1770*/  CALL.REL.NOINC `($__internal_3_$__cuda_sm20_rem_u64) ;  /* 0x0000000c009c7944 */ /* 0x000fea0003c00000 */
[----:B------:R-:W-:Y:S02]  /*1780*/  IMAD.MOV.U32 R12, RZ, RZ, R26 ;  /* 0x000000ffff0c7224 */ /* 0x000fe400078e001a */
[----:B------:R-:W-:-:S07]  /*1790*/  IMAD.MOV.U32 R13, RZ, RZ, R27 ;  /* 0x000000ffff0d7224 */ /* 0x000fce00078e001b */
.L_x_112:
[----:B------:R-:W-:Y:S05]  /*17a0*/  BSYNC.RECONVERGENT B2 ;  /* 0x0000000000027941 */ /* 0x000fea0003800200 */
.L_x_110:
        /* <DEDUP_REMOVED lines=27> */
.L_x_114:
[----:B------:R-:W-:-:S07]  /*1960*/  MOV R22, 0x1980 ;  /* 0x0000198000167802 */ /* 0x000fce0000000f00 */
[----:B------:R-:W-:Y:S05]  /*1970*/  CALL.REL.NOINC `($__internal_3_$__cuda_sm20_rem_u64) ;  /* 0x0000000c001c7944 */ /* 0x000fea0003c00000 */
.L_x_115:
[----:B------:R-:W-:Y:S05]  /*1980*/  BSYNC.RECONVERGENT B2 ;  /* 0x0000000000027941 */ /* 0x000fea0003800200 */
.L_x_113:
[----:B------:R-:W-:-:S05]  /*1990*/  IADD3 R3, P0, PT, R16, R26, RZ ;  /* 0x0000001a10037210 */ /* 0x000fca0007f1e0ff */
[----:B------:R-:W-:Y:S01]  /*19a0*/  IMAD.X R16, R17, 0x1, R27, P0 ;  /* 0x0000000111107824 */ /* 0x000fe200000e061b */
[----:B------:R-:W-:-:S04]  /*19b0*/  ISETP.GE.U32.AND P0, PT, R3, R10, PT ;  /* 0x0000000a0300720c */ /* 0x000fc80003f06070 */
[----:B------:R-:W-:-:S04]  /*19c0*/  ISETP.GE.U32.AND.EX P0, PT, R16, R11, PT, P0 ;  /* 0x0000000b1000720c */ /* 0x000fc80003f06100 */
[----:B------:R-:W-:-:S04]  /*19d0*/  SEL R2, R10, RZ, P0 ;  /* 0x000000ff0a027207 */ /* 0x000fc80000000000 */
[----:B------:R-:W-:Y:S02]  /*19e0*/  IADD3 R2, P1, PT, -R2, R3, RZ ;  /* 0x0000000302027210 */ /* 0x000fe40007f3e1ff */
[----:B------:R-:W-:-:S04]  /*19f0*/  SEL R3, R11, RZ, P0 ;  /* 0x000000ff0b037207 */ /* 0x000fc80000000000 */
[----:B------:R-:W-:-:S07]  /*1a00*/  IADD3.X R3, PT, PT, ~R3, R16, RZ, P1, !PT ;  /* 0x0000001003037210 */ /* 0x000fce0000ffe5ff */
.L_x_103:
[----:B------:R-:W-:Y:S05]  /*1a10*/  BSYNC.RECONVERGENT B1 ;  /* 0x0000000000017941 */ /* 0x000fea0003800200 */
.L_x_100:
        /* <DEDUP_REMOVED lines=14> */
.L_x_99:
[----:B------:R-:W-:Y:S05]  /*1b00*/  BSYNC.RECONVERGENT B0 ;  /* 0x0000000000007941 */ /* 0x000fea0003800200 */
.L_x_98:
[----:B------:R-:W1:Y:S01]  /*1b10*/  LDCU UR5, c[0x0][0x400] ;  /* 0x00008000ff0577ac */ /* 0x000e620008000800 */
[----:B------:R-:W-:Y:S01]  /*1b20*/  IADD3 R6, PT, PT, R6, 0x1, RZ ;  /* 0x0000000106067810 */ /* 0x000fe20007ffe0ff */
[----:B------:R-:W-:Y:S03]  /*1b30*/  BAR.SYNC.DEFER_BLOCKING 0x0 ;  /* 0x0000000000007b1d */ /* 0x000fe60000010000 */
[----:B-1----:R-:W-:-:S13]  /*1b40*/  ISETP.NE.AND P0, PT, R6, UR5, PT ;  /* 0x0000000506007c0c */ /* 0x002fda000bf05270 */
[----:B------:R-:W-:Y:S05]  /*1b50*/  @P0 BRA `(.L_x_117) ;  /* 0xffffffe400d80947 */ /* 0x000fea000383ffff */
.L_x_89:
        /* <DEDUP_REMOVED lines=34> */
.L_x_123:
[----:B------:R-:W-:Y:S01]  /*1d80*/  UISETP.GT.U32.AND UP0, UPT, UR16, UR12, UPT ;  /* 0x0000000c1000728c */ /* 0x000fe2000bf04070 */
[----:B------:R-:W-:Y:S01]  /*1d90*/  UMOV UR10, UR4 ;  /* 0x00000004000a7c82 */ /* 0x000fe20008000000 */
[----:B------:R-:W-:-:S07]  /*1da0*/  UIADD3 UR4, UPT, UPT, UR4, 0x1, URZ ;  /* 0x0000000104047890 */ /* 0x000fce000fffe0ff */
[----:B0123--:R-:W-:Y:S05]  /*1db0*/  BRA.U UP0, `(.L_x_120) ;  /* 0x00000005001c7547 */ /* 0x00ffea000b800000 */
[----:B------:R-:W0:Y:S01]  /*1dc0*/  LDC.64 R4, c[0x0][0x3b0] ;  /* 0x0000ec00ff047b82 */ /* 0x000e220000000a00 */
[----:B------:R-:W1:Y:S01]  /*1dd0*/  LDCU UR11, c[0x0][0x3f4] ;  /* 0x00007e80ff0b77ac */ /* 0x000e620008000800 */
[----:B------:R-:W-:Y:S01]  /*1de0*/  BSSY.RECONVERGENT B0, `(.L_x_120) ;  /* 0x0000044000007945 */ /* 0x000fe20003800200 */
[----:B------:R-:W-:Y:S02]  /*1df0*/  IMAD.MOV.U32 R0, RZ, RZ, R20 ;  /* 0x000000ffff007224 */ /* 0x000fe400078e0014 */
[----:B------:R-:W-:Y:S01]  /*1e00*/  IMAD.U32 R2, RZ, RZ, UR5 ;  /* 0x00000005ff027e24 */ /* 0x000fe2000f8e00ff */
[----:B------:R-:W-:Y:S01]  /*1e10*/  UMOV UR6, 0xffffffff ;  /* 0xffffffff00067882 */ /* 0x000fe20000000000 */
[----:B------:R-:W-:Y:S01]  /*1e20*/  UMOV UR7, 0x2 ;  /* 0x0000000200077882 */ /* 0x000fe20000000000 */
[----:B------:R-:W2:Y:S01]  /*1e30*/  LDC.64 R6, c[0x0][0x3b8] ;  /* 0x0000ee00ff067b82 */ /* 0x000ea20000000a00 */
[----:B------:R-:W-:Y:S01]  /*1e40*/  UMOV UR9, 0x8 ;  /* 0x0000000800097882 */ /* 0x000fe20000000000 */
[----:B------:R-:W-:-:S02]  /*1e50*/  USHF.L.U32 UR6, UR6, UR10, URZ ;  /* 0x0000000a06067299 */ /* 0x000fc400080006ff */
[----:B------:R-:W-:Y:S02]  /*1e60*/  USHF.L.U32 UR7, UR7, UR10, URZ ;  /* 0x0000000a07077299 */ /* 0x000fe400080006ff */
[----:B------:R-:W-:Y:S02]  /*1e70*/  USHF.L.U32 UR9, UR9, UR10, URZ ;  /* 0x0000000a09097299 */ /* 0x000fe400080006ff */
[----:B------:R-:W3:Y:S01]  /*1e80*/  LDC.64 R10, c[0x0][0x3c0] ;  /* 0x0000f000ff0a7b82 */ /* 0x000ee20000000a00 */
[----:B-1----:R-:W-:-:S12]  /*1e90*/  USHF.R.U32.HI UR11, URZ, UR4, UR11 ;  /* 0x00000004ff0b7299 */ /* 0x002fd8000801160b */
.L_x_122:
[----:B------:R-:W-:-:S13]  /*1ea0*/  ISETP.GE.U32.AND P0, PT, R0, UR18, PT ;  /* 0x0000001200007c0c */ /* 0x000fda000bf06070 */
[----:B-1----:R-:W-:Y:S05]  /*1eb0*/  @P0 BRA `(.L_x_121) ;  /* 0x0000000000d80947 */ /* 0x002fea0003800000 */
[----:B------:R-:W-:-:S04]  /*1ec0*/  SHF.R.U32.HI R3, RZ, UR10, R0 ;  /* 0x0000000aff037c19 */ /* 0x000fc80008011600 */
[----:B------:R-:W-:-:S05]  /*1ed0*/  IADD3 R17, PT, PT, R3, UR11, RZ ;  /* 0x0000000b03117c10 */ /* 0x000fca000fffe0ff */
[----:B--2---:R-:W-:-:S06]  /*1ee0*/  IMAD.WIDE.U32 R18, R17, 0x8, R6 ;  /* 0x0000000811127825 */ /* 0x004fcc00078e0006 */
[----:B------:R-:W2:Y:S01]  /*1ef0*/  LDG.E.64.CONSTANT R18, desc[UR14][R18.64] ;  /* 0x0000000e12127981 */ /* 0x000ea2000c1e9b00 */
[----:B0-----:R-:W-:-:S06]  /*1f00*/  IMAD.WIDE.U32 R16, R17, 0x8, R4 ;  /* 0x0000000811107825 */ /* 0x001fcc00078e0004 */
[----:B------:R-:W4:Y:S01]  /*1f10*/  LDG.E.64.CONSTANT R16, desc[UR14][R16.64] ;  /* 0x0000000e10107981 */ /* 0x000f22000c1e9b00 */
[----:B------:R-:W-:Y:S01]  /*1f20*/  LOP3.LUT R12, R0, UR6, RZ, 0x30, !PT ;  /* 0x00000006000c7c12 */ /* 0x000fe2000f8e30ff */
[----:B------:R-:W-:Y:S02]  /*1f30*/  VIADD R2, R2, 0x1 ;  /* 0x0000000102027836 */ /* 0x000fe40000000000 */
[----:B------:R-:W-:Y:S02]  /*1f40*/  VIADD R0, R0, UR16 ;  /* 0x0000001000007c36 */ /* 0x000fe40008000000 */
        /* <DEDUP_REMOVED lines=40> */
[----:B------:R-:W-:Y:S02]  /*21d0*/  ISETP.NE.AND P0, PT, R2, RZ, PT ;  /* 0x000000ff0200720c */ /* 0x000fe40003f05270 */
[----:B------:R-:W-:-:S02]  /*21e0*/  IADD3.X R19, PT, PT, ~R3, R14, RZ, P2, !PT ;  /* 0x0000000e03137210 */ /* 0x000fc400017fe5ff */
[----:B------:R1:W-:Y:S04]  /*21f0*/  STS.64 [R9], R12 ;  /* 0x0000000c09007388 */ /* 0x0003e80000000a00 */
[----:B------:R1:W-:Y:S05]  /*2200*/  STS.64 [R9+UR9], R18 ;  /* 0x0000001209007988 */ /* 0x0003ea0008000a09 */
[----:B------:R-:W-:Y:S05]  /*2210*/  @P0 BRA `(.L_x_122) ;  /* 0xfffffffc00200947 */ /* 0x000fea000383ffff */
.L_x_121:
[----:B------:R-:W-:Y:S05]  /*2220*/  BSYNC.RECONVERGENT B0 ;  /* 0x0000000000007941 */ /* 0x000fea0003800200 */
.L_x_120:
[----:B------:R-:W4:Y:S02]  /*2230*/  LDCU UR6, c[0x0][0x3f8] ;  /* 0x00007f00ff0677ac */ /* 0x000f240008000800 */
[----:B----4-:R-:W-:Y:S01]  /*2240*/  UISETP.NE.AND UP0, UPT, UR4, UR6, UPT ;  /* 0x000000060400728c */ /* 0x010fe2000bf05270 */
[----:B------:R-:W-:Y:S08]  /*2250*/  BAR.SYNC.DEFER_BLOCKING 0x0 ;  /* 0x0000000000007b1d */ /* 0x000ff00000010000 */
[----:B------:R-:W-:Y:S05]  /*2260*/  BRA.U UP0, `(.L_x_123) ;  /* 0xfffffff900c47547 */ /* 0x000fea000b83ffff */
.L_x_119:
[----:B-1----:R-:W1:Y:S01]  /*2270*/  LDC R9, c[0x0][0x3f4] ;  /* 0x0000fd00ff097b82 */ /* 0x002e620000000800 */
[----:B------:R-:W4:Y:S01]  /*2280*/  LDCU.64 UR4, c[0x0][0x3d0] ;  /* 0x00007a00ff0477ac */ /* 0x000f220008000a00 */
[----:B------:R-:W-:Y:S01]  /*2290*/  BSSY.RECONVERGENT B0, `(.L_x_124) ;  /* 0x0000025000007945 */ /* 0x000fe20003800200 */
[CC--:B-1----:R-:W-:Y:S01]  /*22a0*/  ISETP.GE.U32.AND P0, PT, R20.reuse, R9.reuse, PT ;  /* 0x000000091400720c */ /* 0x0c2fe20003f06070 */
[----:B---3--:R-:W-:Y:S01]  /*22b0*/  IMAD R11, R9, UR17, RZ ;  /* 0x00000011090b7c24 */ /* 0x008fe2000f8e02ff */
[----:B------:R-:W-:-:S11]  /*22c0*/  ISETP.GE.U32.AND P1, PT, R20, R9, PT ;  /* 0x000000091400720c */ /* 0x000fd60003f26070 */
[----:B----4-:R-:W-:Y:S05]  /*22d0*/  @P0 BRA `(.L_x_125) ;  /* 0x0000000000800947 */ /* 0x010fea0003800000 */
[----:B0-----:R-:W0:Y:S01]  /*22e0*/  LDC.64 R2, c[0x0][0x3c0] ;  /* 0x0000f000ff027b82 */ /* 0x001e220000000a00 */
[----:B------:R-:W-:-:S07]  /*22f0*/  IMAD.MOV.U32 R0, RZ, RZ, R20 ;  /* 0x000000ffff007224 */ /* 0x000fce00078e0014 */
[----:B------:R-:W1:Y:S02]  /*2300*/  LDC.64 R4, c[0x0][0x3c8] ;  /* 0x0000f200ff047b82 */ /* 0x000e640000000a00 */
.L_x_126:
[C---:B---3--:R-:W-:Y:S01]  /*2310*/  LEA R10, R0.reuse, UR8, 0x3 ;  /* 0x00000008000a7c11 */ /* 0x048fe2000f8e18ff */
[----:B------:R-:W-:-:S04]  /*2320*/  VIADD R0, R0, UR16 ;  /* 0x0000001000007c36 */ /* 0x000fc80008000000 */
[----:B--2---:R-:W2:Y:S02]  /*2330*/  LDS.64 R6, [R10] ;  /* 0x000000000a067984 */ /* 0x004ea40000000a00 */
[----:B--2---:R-:W-:-:S04]  /*2340*/  IMAD.WIDE.U32 R12, R7, UR4, RZ ;  /* 0x00000004070c7c25 */ /* 0x004fc8000f8e00ff */
[----:B------:R-:W-:-:S04]  /*2350*/  IMAD.WIDE.U32 R14, P0, R6, UR5, R12 ;  /* 0x00000005060e7c25 */ /* 0x000fc8000f80000c */
[----:B------:R-:W-:Y:S01]  /*2360*/  IMAD.WIDE.U32 R12, R6, UR4, RZ ;  /* 0x00000004060c7c25 */ /* 0x000fe2000f8e00ff */
[----:B------:R-:W-:-:S03]  /*2370*/  IADD3.X R17, PT, PT, RZ, RZ, RZ, P0, !PT ;  /* 0x000000ffff117210 */ /* 0x000fc600007fe4ff */
[----:B------:R-:W-:Y:S01]  /*2380*/  IMAD.MOV.U32 R16, RZ, RZ, R15 ;  /* 0x000000ffff107224 */ /* 0x000fe200078e000f */
[----:B------:R-:W-:-:S05]  /*2390*/  IADD3 RZ, P0, PT, R13, R14, RZ ;  /* 0x0000000e0dff7210 */ /* 0x000fca0007f1e0ff */
[----:B------:R-:W-:-:S04]  /*23a0*/  IMAD.WIDE.U32.X R12, R7, UR5, R16, P0 ;  /* 0x00000005070c7c25 */ /* 0x000fc800080e0410 */
[-C--:B0-----:R-:W-:Y:S02]  /*23b0*/  IMAD R13, R13, R2.reuse, RZ ;  /* 0x000000020d0d7224 */ /* 0x081fe400078e02ff */
[----:B------:R-:W-:-:S04]  /*23c0*/  IMAD.WIDE.U32 R14, R12, R2, RZ ;  /* 0x000000020c0e7225 */ /* 0x000fc800078e00ff */
[----:B------:R-:W-:Y:S01]  /*23d0*/  IMAD R13, R12, R3, R13 ;  /* 0x000000030c0d7224 */ /* 0x000fe200078e020d */
[----:B------:R-:W-:Y:S01]  /*23e0*/  IADD3 R12, P0, PT, RZ, -R14, RZ ;  /* 0x8000000eff0c7210 */ /* 0x000fe20007f1e0ff */
[-C--:B-1----:R-:W-:Y:S02]  /*23f0*/  IMAD R7, R7, R4.reuse, RZ ;  /* 0x0000000407077224 */ /* 0x082fe400078e02ff */
[----:B------:R-:W-:Y:S02]  /*2400*/  IMAD.IADD R14, R15, 0x1, R13 ;  /* 0x000000010f0e7824 */ /* 0x000fe400078e020d */
[C---:B------:R-:W-:Y:S02]  /*2410*/  IMAD R7, R6.reuse, R5, R7 ;  /* 0x0000000506077224 */ /* 0x040fe400078e0207 */
[----:B------:R-:W-:Y:S02]  /*2420*/  IMAD.X R13, RZ, RZ, ~R14, P0 ;  /* 0x000000ffff0d7224 */ /* 0x000fe400000e0e0e */
[----:B------:R-:W-:-:S03]  /*2430*/  IMAD.WIDE.U32 R12, R6, R4, R12 ;  /* 0x00000004060c7225 */ /* 0x000fc600078e000c */
[----:B------:R-:W-:Y:S02]  /*2440*/  ISETP.GE.U32.AND P0, PT, R12, R2, PT ;  /* 0x000000020c00720c */ /* 0x000fe40003f06070 */
[----:B------:R-:W-:-:S04]  /*2450*/  IADD3 R7, PT, PT, R13, R7, RZ ;  /* 0x000000070d077210 */ /* 0x000fc80007ffe0ff */
        /* <DEDUP_REMOVED lines=8> */
.L_x_125:
[----:B------:R-:W-:Y:S05]  /*24e0*/  BSYNC.RECONVERGENT B0 ;  /* 0x0000000000007941 */ /* 0x000fea0003800200 */
.L_x_124:
[----:B------:R-:W-:Y:S06]  /*24f0*/  BAR.SYNC.DEFER_BLOCKING 0x0 ;  /* 0x0000000000007b1d */ /* 0x000fec0000010000 */
[----:B------:R-:W-:Y:S05]  /*2500*/  @P1 EXIT ;  /* 0x000000000000194d */ /* 0x000fea0003800000 */
[----:B------:R-:W-:Y:S01]  /*2510*/  IADD3 R11, P0, PT, R11, R8, RZ ;  /* 0x000000080b0b7210 */ /* 0x000fe20007f1e0ff */
[----:B------:R-:W1:Y:S04]  /*2520*/  LDCU.64 UR4, c[0x0][0x380] ;  /* 0x00007000ff0477ac */ /* 0x000e680008000a00 */
[----:B--2---:R-:W-:-:S08]  /*2530*/  IMAD.X R6, RZ, RZ, RZ, P0 ;  /* 0x000000ffff067224 */ /* 0x004fd000000e06ff */
.L_x_127:
[C---:B0-2---:R-:W-:Y:S02]  /*2540*/  LEA R2, R20.reuse, UR8, 0x3 ;  /* 0x0000000814027c11 */ /* 0x045fe4000f8e18ff */
[C---:B------:R-:W-:Y:S01]  /*2550*/  IADD3 R0, P0, PT, R20.reuse, R11, RZ ;  /* 0x0000000b14007210 */ /* 0x040fe20007f1e0ff */
[----:B------:R-:W-:-:S03]  /*2560*/  VIADD R20, R20, UR16 ;  /* 0x0000001014147c36 */ /* 0x000fc60008000000 */
[----:B------:R-:W0:Y:S01]  /*2570*/  LDS.64 R2, [R2] ;  /* 0x0000000002027984 */ /* 0x000e220000000a00 */
[----:B------:R-:W-:Y:S02]  /*2580*/  IADD3.X R5, PT, PT, RZ, R6, RZ, P0, !PT ;  /* 0x00000006ff057210 */ /* 0x000fe400007fe4ff */
[----:B-1----:R-:W-:-:S04]  /*2590*/  LEA R4, P0, R0, UR4, 0x3 ;  /* 0x0000000400047c11 */ /* 0x002fc8000f8018ff */
[----:B------:R-:W-:Y:S02]  /*25a0*/  LEA.HI.X R5, R0, UR5, R5, 0x3, P0 ;  /* 0x0000000500057c11 */ /* 0x000fe400080f1c05 */
[----:B------:R-:W-:-:S03]  /*25b0*/  ISETP.GE.U32.AND P0, PT, R20, R9, PT ;  /* 0x000000091400720c */ /* 0x000fc60003f06070 */
[----:B0-----:R2:W-:Y:S10]  /*25c0*/  STG.E.64 desc[UR14][R4.64], R2 ;  /* 0x0000000204007986 */ /* 0x0015f4000c101b0e */
[----:B------:R-:W-:Y:S05]  /*25d0*/  @!P0 BRA `(.L_x_127) ;  /* 0xfffffffc00d88947 */ /* 0x000fea000383ffff */
[----:B------:R-:W-:Y:S05]  /*25e0*/  EXIT ;  /* 0x000000000000794d */ /* 0x000fea0003800000 */
        .weak           $__internal_3_$__cuda_sm20_rem_u64
        .type           $__internal_3_$__cuda_sm20_rem_u64,@function
        .size           $__internal_3_$__cuda_sm20_rem_u64,(.L_x_132 - $__internal_3_$__cuda_sm20_rem_u64)
$__internal_3_$__cuda_sm20_rem_u64:
        /* <DEDUP_REMOVED lines=57> */
[----:B------:R-:W-:Y:S02]  /*2980*/  SEL R18, R21, R24, P0 ;  /* 0x0000001815127207 */ /* 0x000fe40000000000 */
[----:B------:R-:W-:Y:S02]  /*2990*/  ISETP.GE.U32.AND P0, PT, R19, R2, PT ;  /* 0x000000021300720c */ /* 0x000fe40003f06070 */
[----:B------:R-:W-:-:S02]  /*29a0*/  IADD3 R26, P2, PT, -R2, R19, RZ ;  /* 0x00000013021a7210 */ /* 0x000fc40007f5e1ff */
[----:B------:R-:W-:Y:S02]  /*29b0*/  ISETP.GE.U32.AND.EX P0, PT, R18, R3, PT, P0 ;  /* 0x000000031200720c */ /* 0x000fe40003f06100 */
[-C--:B------:R-:W-:Y:S02]  /*29c0*/  IADD3.X R27, PT, PT, ~R3, R18.reuse, RZ, P2, !PT ;  /* 0x00000012031b7210 */ /* 0x080fe400017fe5ff */
[----:B------:R-:W-:Y:S01]  /*29d0*/  SEL R26, R26, R19, P0 ;  /* 0x000000131a1a7207 */ /* 0x000fe20000000000 */
[----:B------:R-:W-:Y:S01]  /*29e0*/  IMAD.MOV.U32 R19, RZ, RZ, 0x0 ;  /* 0x00000000ff137424 */ /* 0x000fe200078e00ff */
[----:B------:R-:W-:Y:S01]  /*29f0*/  SEL R27, R27, R18, P0 ;  /* 0x000000121b1b7207 */ /* 0x000fe20000000000 */
[----:B------:R-:W-:Y:S01]  /*2a00*/  IMAD.MOV.U32 R18, RZ, RZ, R22 ;  /* 0x000000ffff127224 */ /* 0x000fe200078e0016 */
[----:B------:R-:W-:-:S04]  /*2a10*/  ISETP.NE.AND.EX P1, PT, R3, RZ, PT, P1 ;  /* 0x000000ff0300720c */ /* 0x000fc80003f25310 */
[----:B------:R-:W-:Y:S02]  /*2a20*/  SEL R26, R26, 0xffffffff, P1 ;  /* 0xffffffff1a1a7807 */ /* 0x000fe40000800000 */
[----:B------:R-:W-:Y:S01]  /*2a30*/  SEL R27, R27, 0xffffffff, P1 ;  /* 0xffffffff1b1b7807 */ /* 0x000fe20000800000 */
[----:B------:R-:W-:Y:S06]  /*2a40*/  RET.REL.NODEC R18 `(external_product_batch_kernel) ;  /* 0xffffffd4126c7950 */ /* 0x000fec0003c3ffff */
.L_x_128:
        /* <DEDUP_REMOVED lines=11> */
.L_x_132:


//--------------------- .nv.shared.external_product_multi_batch_kernel --------------------------
	.section	.nv.shared.external_product_multi_batch_kernel,"aw",@nobits
	.sectionflags	@""
	.align	16
	.zero		1024


//--------------------- .nv.shared.reserved.0     --------------------------
	.section	.nv.shared.reserved.0,"aw",@nobits
	.weak		__nv_reservedSMEM_offset_0_alias
	.size		__nv_reservedSMEM_offset_0_alias, 0, 64
	.other		__nv_reservedSMEM_offset_0_alias,@"STO_CUDA_RESERVED_SHARED STV_DEFAULT"
__nv_reservedSMEM_offset_0_alias:
	.zero		0
	.zero		64


//--------------------- .nv.shared.external_product_batch_accumulate_kernel --------------------------
	.section	.nv.shared.external_product_batch_accumulate_kernel,"aw",@nobits
	.sectionflags	@""
	.align	16
	.zero		1024


//--------------------- .nv.shared.external_product_batch_kernel --------------------------
	.section	.nv.shared.external_product_batch_kernel,"aw",@nobits
	.sectionflags	@""
	.align	16
	.zero		1024


//--------------------- .nv.constant0.external_product_multi_batch_kernel --------------------------
	.section	.nv.constant0.external_product_multi_batch_kernel,"a",@progbits
	.sectionflags	@""
	.align	4
.nv.constant0.external_product_multi_batch_kernel:
	.zero		1044


//--------------------- .nv.constant0.external_product_batch_accumulate_kernel --------------------------
	.section	.nv.constant0.external_product_batch_accumulate_kernel,"a",@progbits
	.sectionflags	@""
	.align	4
.nv.constant0.external_product_batch_accumulate_kernel:
	.zero		1040


//--------------------- .nv.constant0.external_product_batch_kernel --------------------------
	.section	.nv.constant0.external_product_batch_kernel,"a",@progbits
	.sectionflags	@""
	.align	4
.nv.constant0.external_product_batch_kernel:
	.zero		1040


//--------------------- SYMBOLS --------------------------

	.type		.nv.reservedSmem.offset0,@object
	.size		.nv.reservedSmem.offset0,0x4
	.type		.nv.reservedSmem.cap,@object
	.size		.nv.reservedSmem.cap,0x4
